//
// Generated by NVIDIA NVVM Compiler
//
// Compiler Build ID: CL-36424714
// Cuda compilation tools, release 13.0, V13.0.88
// Based on NVVM 20.0.0
//

.version 9.0
.target sm_100
.address_size 64

	// .globl	_Z6init_rPfi
.global .align 4 .b8 precalc_xorwow_matrix[102400];
.global .align 4 .b8 precalc_xorwow_offset_matrix[102400];
.global .align 4 .b8 mrg32k3aM1[2304];
.global .align 4 .b8 mrg32k3aM2[2304];
.global .align 4 .b8 mrg32k3aM1SubSeq[2016];
.global .align 4 .b8 mrg32k3aM2SubSeq[2016];
.global .align 4 .b8 mrg32k3aM1Seq[2304];
.global .align 4 .b8 mrg32k3aM2Seq[2304];
.const .align 8 .b8 __cr_lgamma_table[72];
// _ZZ9makePairsPfS_E3pos has been demoted
// _ZZ5totalPfS_iE7partSum has been demoted
// _ZZ15forcered_simplePfS_E11forcered_sh has been demoted
// _ZZ17newForceReductionPfS_iiE7partSum has been demoted

.visible .entry _Z6init_rPfi(
	.param .u64 .ptr .align 1 _Z6init_rPfi_param_0,
	.param .u32 _Z6init_rPfi_param_1
)
{
	.reg .pred 	%p<2>;
	.reg .b32 	%r<26>;
	.reg .b32 	%f<11>;
	.reg .b64 	%rd<5>;
	.reg .b64 	%fd<11>;

	ld.param.u64 	%rd1, [_Z6init_rPfi_param_0];
	ld.param.u32 	%r5, [_Z6init_rPfi_param_1];
	mov.u32 	%r6, %tid.x;
	mov.u32 	%r7, %ntid.x;
	mov.u32 	%r8, %ctaid.x;
	mad.lo.s32 	%r1, %r7, %r8, %r6;
	mov.u32 	%r9, %tid.y;
	mov.u32 	%r10, %ntid.y;
	mov.u32 	%r11, %ctaid.y;
	mad.lo.s32 	%r12, %r10, %r11, %r9;
	mov.u32 	%r13, %tid.z;
	mov.u32 	%r14, %ntid.z;
	mov.u32 	%r15, %ctaid.z;
	mad.lo.s32 	%r3, %r14, %r15, %r13;
	max.s32 	%r16, %r1, %r12;
	max.s32 	%r17, %r3, %r16;
	setp.ge.s32 	%p1, %r17, %r5;
	@%p1 bra 	$L__BB0_2;
	cvta.to.global.u64 	%rd2, %rd1;
	shl.b32 	%r18, %r1, 1;
	or.b32  	%r19, %r18, 1;
	cvt.rn.f32.s32 	%f1, %r19;
	cvt.rn.f32.u32 	%f2, %r5;
	div.rn.f32 	%f3, %f1, %f2;
	cvt.f64.f32 	%fd1, %f3;
	mov.f64 	%fd2, 0d3FF0000000000000;
	sub.f64 	%fd3, %fd2, %fd1;
	mul.f64 	%fd4, %fd3, 0d4011000000000000;
	cvt.rn.f32.f64 	%f4, %fd4;
	mad.lo.s32 	%r20, %r5, %r3, %r12;
	mad.lo.s32 	%r21, %r20, %r5, %r1;
	mul.wide.s32 	%rd3, %r21, 4;
	add.s64 	%rd4, %rd2, %rd3;
	st.global.f32 	[%rd4], %f4;
	shl.b32 	%r22, %r12, 1;
	or.b32  	%r23, %r22, 1;
	cvt.rn.f32.u32 	%f5, %r23;
	div.rn.f32 	%f6, %f5, %f2;
	cvt.f64.f32 	%fd5, %f6;
	sub.f64 	%fd6, %fd2, %fd5;
	mul.f64 	%fd7, %fd6, 0d4011000000000000;
	cvt.rn.f32.f64 	%f7, %fd7;
	st.global.f32 	[%rd4+2048], %f7;
	shl.b32 	%r24, %r3, 1;
	or.b32  	%r25, %r24, 1;
	cvt.rn.f32.u32 	%f8, %r25;
	div.rn.f32 	%f9, %f8, %f2;
	cvt.f64.f32 	%fd8, %f9;
	sub.f64 	%fd9, %fd2, %fd8;
	mul.f64 	%fd10, %fd9, 0d4011000000000000;
	cvt.rn.f32.f64 	%f10, %fd10;
	st.global.f32 	[%rd4+4096], %f10;
$L__BB0_2:
	ret;

}
	// .globl	_Z9makePairsPfS_
.visible .entry _Z9makePairsPfS_(
	.param .u64 .ptr .align 1 _Z9makePairsPfS__param_0,
	.param .u64 .ptr .align 1 _Z9makePairsPfS__param_1
)
{
	.reg .pred 	%p<13>;
	.reg .b32 	%r<72>;
	.reg .b32 	%f<27>;
	.reg .b64 	%rd<21>;
	// demoted variable
	.shared .align 4 .b8 _ZZ9makePairsPfS_E3pos[6144];
	ld.param.u64 	%rd7, [_Z9makePairsPfS__param_0];
	ld.param.u64 	%rd6, [_Z9makePairsPfS__param_1];
	cvta.to.global.u64 	%rd1, %rd7;
	mov.u32 	%r71, %tid.x;
	mov.u32 	%r2, %ntid.x;
	mov.u32 	%r32, %ctaid.x;
	mad.lo.s32 	%r3, %r2, %r32, %r71;
	add.s32 	%r33, %r71, %r2;
	max.u32 	%r34, %r33, 1536;
	setp.lt.u32 	%p1, %r33, 1536;
	selp.u32 	%r35, 1, 0, %p1;
	add.s32 	%r36, %r33, %r35;
	sub.s32 	%r37, %r34, %r36;
	div.u32 	%r38, %r37, %r2;
	add.s32 	%r4, %r38, %r35;
	and.b32  	%r39, %r4, 3;
	setp.eq.s32 	%p2, %r39, 3;
	@%p2 bra 	$L__BB1_3;
	add.s32 	%r40, %r4, 1;
	and.b32  	%r41, %r40, 3;
	shl.b32 	%r42, %r71, 2;
	mov.u32 	%r43, _ZZ9makePairsPfS_E3pos;
	add.s32 	%r65, %r43, %r42;
	shl.b32 	%r6, %r2, 2;
	mul.wide.u32 	%rd8, %r71, 4;
	add.s64 	%rd20, %rd1, %rd8;
	mul.wide.u32 	%rd3, %r2, 4;
	neg.s32 	%r64, %r41;
	mad.lo.s32 	%r71, %r2, %r41, %r71;
$L__BB1_2:
	.pragma "nounroll";
	ld.global.f32 	%f1, [%rd20];
	st.shared.f32 	[%r65], %f1;
	add.s32 	%r65, %r65, %r6;
	add.s64 	%rd20, %rd20, %rd3;
	add.s32 	%r64, %r64, 1;
	setp.ne.s32 	%p3, %r64, 0;
	@%p3 bra 	$L__BB1_2;
$L__BB1_3:
	setp.lt.u32 	%p4, %r4, 3;
	@%p4 bra 	$L__BB1_6;
	shl.b32 	%r44, %r2, 1;
	add.s32 	%r70, %r71, %r44;
	shl.b32 	%r15, %r2, 2;
	mad.lo.s32 	%r69, %r2, 3, %r71;
	add.s32 	%r68, %r2, %r71;
	shl.b32 	%r45, %r71, 2;
	mov.u32 	%r46, _ZZ9makePairsPfS_E3pos;
	add.s32 	%r67, %r46, %r45;
	shl.b32 	%r19, %r2, 4;
	shl.b32 	%r20, %r2, 3;
	mul.lo.s32 	%r21, %r2, 12;
$L__BB1_5:
	mul.wide.u32 	%rd9, %r71, 4;
	add.s64 	%rd10, %rd1, %rd9;
	ld.global.f32 	%f2, [%rd10];
	st.shared.f32 	[%r67], %f2;
	add.s32 	%r47, %r71, %r2;
	mul.wide.u32 	%rd11, %r68, 4;
	add.s64 	%rd12, %rd1, %rd11;
	ld.global.f32 	%f3, [%rd12];
	add.s32 	%r48, %r67, %r15;
	st.shared.f32 	[%r48], %f3;
	add.s32 	%r49, %r47, %r2;
	mul.wide.u32 	%rd13, %r70, 4;
	add.s64 	%rd14, %rd1, %rd13;
	ld.global.f32 	%f4, [%rd14];
	add.s32 	%r50, %r67, %r20;
	st.shared.f32 	[%r50], %f4;
	add.s32 	%r51, %r49, %r2;
	mul.wide.u32 	%rd15, %r69, 4;
	add.s64 	%rd16, %rd1, %rd15;
	ld.global.f32 	%f5, [%rd16];
	add.s32 	%r52, %r67, %r21;
	st.shared.f32 	[%r52], %f5;
	add.s32 	%r71, %r51, %r2;
	add.s32 	%r70, %r70, %r15;
	add.s32 	%r69, %r69, %r15;
	add.s32 	%r68, %r68, %r15;
	add.s32 	%r67, %r67, %r19;
	setp.lt.u32 	%p5, %r71, 1536;
	@%p5 bra 	$L__BB1_5;
$L__BB1_6:
	bar.sync 	0;
	setp.gt.s32 	%p6, %r3, 262143;
	@%p6 bra 	$L__BB1_8;
	shr.s32 	%r53, %r3, 31;
	shr.u32 	%r54, %r53, 23;
	add.s32 	%r55, %r3, %r54;
	shr.s32 	%r56, %r55, 9;
	and.b32  	%r57, %r55, 1073741312;
	sub.s32 	%r58, %r3, %r57;
	shl.b32 	%r59, %r56, 2;
	mov.u32 	%r60, _ZZ9makePairsPfS_E3pos;
	add.s32 	%r61, %r60, %r59;
	ld.shared.f32 	%f6, [%r61];
	shl.b32 	%r62, %r58, 2;
	add.s32 	%r63, %r60, %r62;
	ld.shared.f32 	%f7, [%r63];
	sub.f32 	%f8, %f6, %f7;
	abs.f32 	%f9, %f8;
	setp.gt.f32 	%p7, %f9, 0f40880000;
	setp.lt.f32 	%p8, %f8, 0f00000000;
	selp.f32 	%f10, 0f41080000, 0fC1080000, %p8;
	add.f32 	%f11, %f8, %f10;
	selp.f32 	%f12, %f11, %f8, %p7;
	cvta.to.global.u64 	%rd17, %rd6;
	mul.wide.s32 	%rd18, %r3, 4;
	add.s64 	%rd19, %rd17, %rd18;
	st.global.f32 	[%rd19], %f12;
	ld.shared.f32 	%f13, [%r61+2048];
	ld.shared.f32 	%f14, [%r63+2048];
	sub.f32 	%f15, %f13, %f14;
	abs.f32 	%f16, %f15;
	setp.gt.f32 	%p9, %f16, 0f40880000;
	setp.lt.f32 	%p10, %f15, 0f00000000;
	selp.f32 	%f17, 0f41080000, 0fC1080000, %p10;
	add.f32 	%f18, %f15, %f17;
	selp.f32 	%f19, %f18, %f15, %p9;
	st.global.f32 	[%rd19+1048576], %f19;
	ld.shared.f32 	%f20, [%r61+4096];
	ld.shared.f32 	%f21, [%r63+4096];
	sub.f32 	%f22, %f20, %f21;
	abs.f32 	%f23, %f22;
	setp.gt.f32 	%p11, %f23, 0f40880000;
	setp.lt.f32 	%p12, %f22, 0f00000000;
	selp.f32 	%f24, 0f41080000, 0fC1080000, %p12;
	add.f32 	%f25, %f22, %f24;
	selp.f32 	%f26, %f25, %f22, %p11;
	st.global.f32 	[%rd19+2097152], %f26;
$L__BB1_8:
	bar.sync 	0;
	ret;

}
	// .globl	_Z8potForcePfiS_S_
.visible .entry _Z8potForcePfiS_S_(
	.param .u64 .ptr .align 1 _Z8potForcePfiS_S__param_0,
	.param .u32 _Z8potForcePfiS_S__param_1,
	.param .u64 .ptr .align 1 _Z8potForcePfiS_S__param_2,
	.param .u64 .ptr .align 1 _Z8potForcePfiS_S__param_3
)
{
	.reg .pred 	%p<3>;
	.reg .b32 	%r<9>;
	.reg .b32 	%f<38>;
	.reg .b64 	%rd<20>;

	ld.param.u64 	%rd1, [_Z8potForcePfiS_S__param_0];
	ld.param.u32 	%r4, [_Z8potForcePfiS_S__param_1];
	ld.param.u64 	%rd2, [_Z8potForcePfiS_S__param_2];
	ld.param.u64 	%rd3, [_Z8potForcePfiS_S__param_3];
	mov.u32 	%r5, %ctaid.x;
	mov.u32 	%r6, %tid.x;
	shl.b32 	%r7, %r5, 10;
	or.b32  	%r1, %r7, %r6;
	mul.lo.s32 	%r2, %r4, %r4;
	setp.ge.u32 	%p1, %r1, %r2;
	@%p1 bra 	$L__BB2_4;
	cvta.to.global.u64 	%rd4, %rd1;
	mul.wide.u32 	%rd5, %r1, 4;
	add.s64 	%rd6, %rd4, %rd5;
	ld.global.f32 	%f1, [%rd6];
	add.s32 	%r8, %r2, %r1;
	mul.wide.u32 	%rd7, %r2, 4;
	add.s64 	%rd8, %rd6, %rd7;
	ld.global.f32 	%f2, [%rd8];
	add.s32 	%r3, %r8, %r2;
	mul.wide.u32 	%rd9, %r3, 4;
	add.s64 	%rd10, %rd4, %rd9;
	ld.global.f32 	%f3, [%rd10];
	mul.f32 	%f14, %f2, %f2;
	fma.rn.f32 	%f15, %f1, %f1, %f14;
	fma.rn.f32 	%f4, %f3, %f3, %f15;
	setp.eq.f32 	%p2, %f4, 0f00000000;
	mov.f32 	%f34, 0f00000000;
	mov.f32 	%f35, %f34;
	mov.f32 	%f36, %f34;
	mov.f32 	%f37, %f34;
	@%p2 bra 	$L__BB2_3;
	lg2.approx.f32 	%f16, %f4;
	mul.f32 	%f17, %f16, 0fC0400000;
	ex2.approx.f32 	%f18, %f17;
	mul.f32 	%f19, %f18, %f18;
	neg.f32 	%f20, %f18;
	add.rn.f32 	%f21, %f19, %f20;
	mul.f32 	%f34, %f21, 0f40800000;
	neg.f32 	%f22, %f1;
	div.rn.f32 	%f23, %f22, %f4;
	mul.f32 	%f24, %f23, 0f41C00000;
	add.f32 	%f25, %f18, %f18;
	mul.f32 	%f26, %f18, %f25;
	add.rn.f32 	%f27, %f26, %f20;
	mul.f32 	%f35, %f24, %f27;
	neg.f32 	%f28, %f2;
	div.rn.f32 	%f29, %f28, %f4;
	mul.f32 	%f30, %f29, 0f41C00000;
	mul.f32 	%f36, %f30, %f27;
	neg.f32 	%f31, %f3;
	div.rn.f32 	%f32, %f31, %f4;
	mul.f32 	%f33, %f32, 0f41C00000;
	mul.f32 	%f37, %f33, %f27;
$L__BB2_3:
	cvta.to.global.u64 	%rd11, %rd3;
	cvta.to.global.u64 	%rd12, %rd2;
	add.s64 	%rd14, %rd12, %rd5;
	st.global.f32 	[%rd14], %f34;
	add.s64 	%rd15, %rd11, %rd5;
	st.global.f32 	[%rd15], %f35;
	add.s64 	%rd17, %rd15, %rd7;
	st.global.f32 	[%rd17], %f36;
	add.s64 	%rd19, %rd11, %rd9;
	st.global.f32 	[%rd19], %f37;
$L__BB2_4:
	ret;

}
	// .globl	_Z10kinematicsPfS_S_i
.visible .entry _Z10kinematicsPfS_S_i(
	.param .u64 .ptr .align 1 _Z10kinematicsPfS_S_i_param_0,
	.param .u64 .ptr .align 1 _Z10kinematicsPfS_S_i_param_1,
	.param .u64 .ptr .align 1 _Z10kinematicsPfS_S_i_param_2,
	.param .u32 _Z10kinematicsPfS_S_i_param_3
)
{
	.reg .pred 	%p<4>;
	.reg .b32 	%r<6>;
	.reg .b32 	%f<20>;
	.reg .b64 	%rd<11>;

	ld.param.u64 	%rd4, [_Z10kinematicsPfS_S_i_param_0];
	ld.param.u64 	%rd5, [_Z10kinematicsPfS_S_i_param_1];
	ld.param.u64 	%rd6, [_Z10kinematicsPfS_S_i_param_2];
	ld.param.u32 	%r2, [_Z10kinematicsPfS_S_i_param_3];
	mov.u32 	%r3, %tid.x;
	mov.u32 	%r4, %ctaid.x;
	mov.u32 	%r5, %ntid.x;
	mad.lo.s32 	%r1, %r4, %r5, %r3;
	setp.ge.s32 	%p1, %r1, %r2;
	@%p1 bra 	$L__BB3_4;
	cvta.to.global.u64 	%rd7, %rd4;
	cvta.to.global.u64 	%rd8, %rd5;
	cvta.to.global.u64 	%rd9, %rd6;
	mul.wide.s32 	%rd10, %r1, 4;
	add.s64 	%rd1, %rd7, %rd10;
	ld.global.f32 	%f5, [%rd1];
	add.s64 	%rd2, %rd8, %rd10;
	ld.global.f32 	%f6, [%rd2];
	mul.f32 	%f7, %f6, 0f3F000000;
	mul.f32 	%f8, %f7, 0f3C23D70A;
	fma.rn.f32 	%f9, %f8, 0f3C23D70A, %f5;
	add.s64 	%rd3, %rd9, %rd10;
	ld.global.f32 	%f10, [%rd3];
	fma.rn.f32 	%f19, %f10, 0f3C23D70A, %f9;
	abs.f32 	%f2, %f19;
	setp.leu.f32 	%p2, %f2, 0f40880000;
	@%p2 bra 	$L__BB3_3;
	setp.lt.f32 	%p3, %f19, 0f00000000;
	add.f32 	%f11, %f2, 0fC0880000;
	div.rn.f32 	%f12, %f11, 0f41080000;
	cvt.rpi.f32.f32 	%f13, %f12;
	neg.f32 	%f14, %f13;
	selp.f32 	%f15, %f13, %f14, %p3;
	fma.rn.f32 	%f19, %f15, 0f41080000, %f19;
$L__BB3_3:
	st.global.f32 	[%rd1], %f19;
	ld.global.f32 	%f16, [%rd2];
	ld.global.f32 	%f17, [%rd3];
	fma.rn.f32 	%f18, %f16, 0f3C23D70A, %f17;
	st.global.f32 	[%rd3], %f18;
$L__BB3_4:
	ret;

}
	// .globl	_Z17kinematics_phase1PfS_S_i
.visible .entry _Z17kinematics_phase1PfS_S_i(
	.param .u64 .ptr .align 1 _Z17kinematics_phase1PfS_S_i_param_0,
	.param .u64 .ptr .align 1 _Z17kinematics_phase1PfS_S_i_param_1,
	.param .u64 .ptr .align 1 _Z17kinematics_phase1PfS_S_i_param_2,
	.param .u32 _Z17kinematics_phase1PfS_S_i_param_3
)
{
	.reg .pred 	%p<4>;
	.reg .b32 	%r<6>;
	.reg .b32 	%f<18>;
	.reg .b64 	%rd<11>;
	.reg .b64 	%fd<5>;

	ld.param.u64 	%rd3, [_Z17kinematics_phase1PfS_S_i_param_0];
	ld.param.u64 	%rd4, [_Z17kinematics_phase1PfS_S_i_param_1];
	ld.param.u64 	%rd5, [_Z17kinematics_phase1PfS_S_i_param_2];
	ld.param.u32 	%r2, [_Z17kinematics_phase1PfS_S_i_param_3];
	mov.u32 	%r3, %tid.x;
	mov.u32 	%r4, %ctaid.x;
	mov.u32 	%r5, %ntid.x;
	mad.lo.s32 	%r1, %r4, %r5, %r3;
	setp.ge.s32 	%p1, %r1, %r2;
	@%p1 bra 	$L__BB4_4;
	cvta.to.global.u64 	%rd6, %rd4;
	cvta.to.global.u64 	%rd7, %rd5;
	cvta.to.global.u64 	%rd8, %rd3;
	mul.wide.s32 	%rd9, %r1, 4;
	add.s64 	%rd10, %rd6, %rd9;
	ld.global.f32 	%f1, [%rd10];
	add.s64 	%rd1, %rd7, %rd9;
	ld.global.f32 	%f2, [%rd1];
	add.s64 	%rd2, %rd8, %rd9;
	ld.global.f32 	%f7, [%rd2];
	mul.f32 	%f8, %f1, 0f3F000000;
	mul.f32 	%f9, %f8, 0f3C23D70A;
	fma.rn.f32 	%f10, %f9, 0f3C23D70A, %f7;
	fma.rn.f32 	%f17, %f2, 0f3C23D70A, %f10;
	abs.f32 	%f4, %f17;
	setp.leu.f32 	%p2, %f4, 0f40880000;
	@%p2 bra 	$L__BB4_3;
	setp.lt.f32 	%p3, %f17, 0f00000000;
	add.f32 	%f11, %f4, 0fC0880000;
	div.rn.f32 	%f12, %f11, 0f41080000;
	cvt.rpi.f32.f32 	%f13, %f12;
	neg.f32 	%f14, %f13;
	selp.f32 	%f15, %f13, %f14, %p3;
	fma.rn.f32 	%f17, %f15, 0f41080000, %f17;
$L__BB4_3:
	st.global.f32 	[%rd2], %f17;
	cvt.f64.f32 	%fd1, %f2;
	cvt.f64.f32 	%fd2, %f1;
	mul.f64 	%fd3, %fd2, 0d3FE0000000000000;
	fma.rn.f64 	%fd4, %fd3, 0d3F847AE140000000, %fd1;
	cvt.rn.f32.f64 	%f16, %fd4;
	st.global.f32 	[%rd1], %f16;
$L__BB4_4:
	ret;

}
	// .globl	_Z17kinematics_phase2PfS_i
.visible .entry _Z17kinematics_phase2PfS_i(
	.param .u64 .ptr .align 1 _Z17kinematics_phase2PfS_i_param_0,
	.param .u64 .ptr .align 1 _Z17kinematics_phase2PfS_i_param_1,
	.param .u32 _Z17kinematics_phase2PfS_i_param_2
)
{
	.reg .pred 	%p<2>;
	.reg .b32 	%r<6>;
	.reg .b32 	%f<4>;
	.reg .b64 	%rd<8>;
	.reg .b64 	%fd<5>;

	ld.param.u64 	%rd1, [_Z17kinematics_phase2PfS_i_param_0];
	ld.param.u64 	%rd2, [_Z17kinematics_phase2PfS_i_param_1];
	ld.param.u32 	%r2, [_Z17kinematics_phase2PfS_i_param_2];
	mov.u32 	%r3, %tid.x;
	mov.u32 	%r4, %ctaid.x;
	mov.u32 	%r5, %ntid.x;
	mad.lo.s32 	%r1, %r4, %r5, %r3;
	setp.ge.s32 	%p1, %r1, %r2;
	@%p1 bra 	$L__BB5_2;
	cvta.to.global.u64 	%rd3, %rd1;
	cvta.to.global.u64 	%rd4, %rd2;
	mul.wide.s32 	%rd5, %r1, 4;
	add.s64 	%rd6, %rd3, %rd5;
	ld.global.f32 	%f1, [%rd6];
	cvt.f64.f32 	%fd1, %f1;
	mul.f64 	%fd2, %fd1, 0d3FE0000000000000;
	add.s64 	%rd7, %rd4, %rd5;
	ld.global.f32 	%f2, [%rd7];
	cvt.f64.f32 	%fd3, %f2;
	fma.rn.f64 	%fd4, %fd2, 0d3F847AE140000000, %fd3;
	cvt.rn.f32.f64 	%f3, %fd4;
	st.global.f32 	[%rd7], %f3;
$L__BB5_2:
	ret;

}
	// .globl	_Z5totalPfS_i
.visible .entry _Z5totalPfS_i(
	.param .u64 .ptr .align 1 _Z5totalPfS_i_param_0,
	.param .u64 .ptr .align 1 _Z5totalPfS_i_param_1,
	.param .u32 _Z5totalPfS_i_param_2
)
{
	.reg .pred 	%p<13>;
	.reg .b32 	%r<11>;
	.reg .b32 	%f<42>;
	.reg .b64 	%rd<9>;
	// demoted variable
	.shared .align 4 .b8 _ZZ5totalPfS_iE7partSum[8192];
	ld.param.u64 	%rd2, [_Z5totalPfS_i_param_0];
	ld.param.u64 	%rd3, [_Z5totalPfS_i_param_1];
	ld.param.u32 	%r5, [_Z5totalPfS_i_param_2];
	mov.u32 	%r1, %tid.x;
	mov.u32 	%r2, %ctaid.x;
	shl.b32 	%r6, %r2, 11;
	or.b32  	%r3, %r6, %r1;
	setp.ge.u32 	%p1, %r3, %r5;
	shl.b32 	%r7, %r1, 2;
	mov.u32 	%r8, _ZZ5totalPfS_iE7partSum;
	add.s32 	%r4, %r8, %r7;
	mov.f32 	%f41, 0f00000000;
	@%p1 bra 	$L__BB6_3;
	cvta.to.global.u64 	%rd4, %rd2;
	mul.wide.u32 	%rd5, %r3, 4;
	add.s64 	%rd1, %rd4, %rd5;
	ld.global.f32 	%f5, [%rd1];
	st.shared.f32 	[%r4], %f5;
	add.s32 	%r10, %r3, 1024;
	setp.ge.u32 	%p2, %r10, %r5;
	@%p2 bra 	$L__BB6_4;
	ld.global.f32 	%f41, [%rd1+4096];
	bra.uni 	$L__BB6_4;
$L__BB6_3:
	mov.b32 	%r9, 0;
	st.shared.u32 	[%r4], %r9;
$L__BB6_4:
	st.shared.f32 	[%r4+4096], %f41;
	bar.sync 	0;
	ld.shared.f32 	%f6, [%r4+4096];
	ld.shared.f32 	%f7, [%r4];
	add.f32 	%f8, %f6, %f7;
	st.shared.f32 	[%r4], %f8;
	bar.sync 	0;
	setp.gt.u32 	%p3, %r1, 511;
	@%p3 bra 	$L__BB6_6;
	ld.shared.f32 	%f9, [%r4+2048];
	ld.shared.f32 	%f10, [%r4];
	add.f32 	%f11, %f9, %f10;
	st.shared.f32 	[%r4], %f11;
$L__BB6_6:
	bar.sync 	0;
	setp.gt.u32 	%p4, %r1, 255;
	@%p4 bra 	$L__BB6_8;
	ld.shared.f32 	%f12, [%r4+1024];
	ld.shared.f32 	%f13, [%r4];
	add.f32 	%f14, %f12, %f13;
	st.shared.f32 	[%r4], %f14;
$L__BB6_8:
	bar.sync 	0;
	setp.gt.u32 	%p5, %r1, 127;
	@%p5 bra 	$L__BB6_10;
	ld.shared.f32 	%f15, [%r4+512];
	ld.shared.f32 	%f16, [%r4];
	add.f32 	%f17, %f15, %f16;
	st.shared.f32 	[%r4], %f17;
$L__BB6_10:
	bar.sync 	0;
	setp.gt.u32 	%p6, %r1, 63;
	@%p6 bra 	$L__BB6_12;
	ld.shared.f32 	%f18, [%r4+256];
	ld.shared.f32 	%f19, [%r4];
	add.f32 	%f20, %f18, %f19;
	st.shared.f32 	[%r4], %f20;
$L__BB6_12:
	bar.sync 	0;
	setp.gt.u32 	%p7, %r1, 31;
	@%p7 bra 	$L__BB6_14;
	ld.shared.f32 	%f21, [%r4+128];
	ld.shared.f32 	%f22, [%r4];
	add.f32 	%f23, %f21, %f22;
	st.shared.f32 	[%r4], %f23;
$L__BB6_14:
	bar.sync 	0;
	setp.gt.u32 	%p8, %r1, 15;
	@%p8 bra 	$L__BB6_16;
	ld.shared.f32 	%f24, [%r4+64];
	ld.shared.f32 	%f25, [%r4];
	add.f32 	%f26, %f24, %f25;
	st.shared.f32 	[%r4], %f26;
$L__BB6_16:
	bar.sync 	0;
	setp.gt.u32 	%p9, %r1, 7;
	@%p9 bra 	$L__BB6_18;
	ld.shared.f32 	%f27, [%r4+32];
	ld.shared.f32 	%f28, [%r4];
	add.f32 	%f29, %f27, %f28;
	st.shared.f32 	[%r4], %f29;
$L__BB6_18:
	bar.sync 	0;
	setp.gt.u32 	%p10, %r1, 3;
	@%p10 bra 	$L__BB6_20;
	ld.shared.f32 	%f30, [%r4+16];
	ld.shared.f32 	%f31, [%r4];
	add.f32 	%f32, %f30, %f31;
	st.shared.f32 	[%r4], %f32;
$L__BB6_20:
	bar.sync 	0;
	setp.gt.u32 	%p11, %r1, 1;
	@%p11 bra 	$L__BB6_22;
	ld.shared.f32 	%f33, [%r4+8];
	ld.shared.f32 	%f34, [%r4];
	add.f32 	%f35, %f33, %f34;
	st.shared.f32 	[%r4], %f35;
$L__BB6_22:
	bar.sync 	0;
	setp.ne.s32 	%p12, %r1, 0;
	@%p12 bra 	$L__BB6_24;
	ld.shared.f32 	%f36, [_ZZ5totalPfS_iE7partSum+4];
	ld.shared.f32 	%f37, [%r4];
	add.f32 	%f38, %f36, %f37;
	st.shared.f32 	[%r4], %f38;
	ld.shared.f32 	%f39, [_ZZ5totalPfS_iE7partSum];
	cvta.to.global.u64 	%rd6, %rd3;
	mul.wide.u32 	%rd7, %r2, 4;
	add.s64 	%rd8, %rd6, %rd7;
	st.global.f32 	[%rd8], %f39;
$L__BB6_24:
	ret;

}
	// .globl	_Z15forcered_simplePfS_
.visible .entry _Z15forcered_simplePfS_(
	.param .u64 .ptr .align 1 _Z15forcered_simplePfS__param_0,
	.param .u64 .ptr .align 1 _Z15forcered_simplePfS__param_1
)
{
	.reg .pred 	%p<5>;
	.reg .b32 	%r<21>;
	.reg .b32 	%f<37>;
	.reg .b64 	%rd<10>;
	// demoted variable
	.shared .align 4 .b8 _ZZ15forcered_simplePfS_E11forcered_sh[6144];
	ld.param.u64 	%rd2, [_Z15forcered_simplePfS__param_0];
	ld.param.u64 	%rd3, [_Z15forcered_simplePfS__param_1];
	mov.u32 	%r8, %tid.x;
	mov.u32 	%r9, %ntid.x;
	mov.u32 	%r10, %ctaid.x;
	mad.lo.s32 	%r1, %r9, %r10, %r8;
	setp.gt.s32 	%p1, %r1, 1535;
	shl.b32 	%r11, %r1, 2;
	mov.u32 	%r12, _ZZ15forcered_simplePfS_E11forcered_sh;
	add.s32 	%r2, %r12, %r11;
	@%p1 bra 	$L__BB7_2;
	mov.b32 	%r13, 0;
	st.shared.u32 	[%r2], %r13;
$L__BB7_2:
	setp.gt.s32 	%p2, %r1, 1535;
	bar.sync 	0;
	@%p2 bra 	$L__BB7_6;
	shr.s32 	%r15, %r1, 31;
	shr.u32 	%r16, %r15, 23;
	add.s32 	%r17, %r1, %r16;
	shr.u32 	%r18, %r17, 9;
	mad.lo.s32 	%r19, %r18, 261632, %r1;
	ld.shared.f32 	%f36, [%r2];
	cvta.to.global.u64 	%rd4, %rd2;
	add.s64 	%rd1, %rd4, 16384;
	mov.b32 	%r20, 0;
$L__BB7_4:
	mul.wide.s32 	%rd5, %r19, 4;
	add.s64 	%rd6, %rd1, %rd5;
	ld.global.f32 	%f4, [%rd6+-16384];
	add.f32 	%f5, %f4, %f36;
	ld.global.f32 	%f6, [%rd6+-14336];
	add.f32 	%f7, %f6, %f5;
	ld.global.f32 	%f8, [%rd6+-12288];
	add.f32 	%f9, %f8, %f7;
	ld.global.f32 	%f10, [%rd6+-10240];
	add.f32 	%f11, %f10, %f9;
	ld.global.f32 	%f12, [%rd6+-8192];
	add.f32 	%f13, %f12, %f11;
	ld.global.f32 	%f14, [%rd6+-6144];
	add.f32 	%f15, %f14, %f13;
	ld.global.f32 	%f16, [%rd6+-4096];
	add.f32 	%f17, %f16, %f15;
	ld.global.f32 	%f18, [%rd6+-2048];
	add.f32 	%f19, %f18, %f17;
	ld.global.f32 	%f20, [%rd6];
	add.f32 	%f21, %f20, %f19;
	ld.global.f32 	%f22, [%rd6+2048];
	add.f32 	%f23, %f22, %f21;
	ld.global.f32 	%f24, [%rd6+4096];
	add.f32 	%f25, %f24, %f23;
	ld.global.f32 	%f26, [%rd6+6144];
	add.f32 	%f27, %f26, %f25;
	ld.global.f32 	%f28, [%rd6+8192];
	add.f32 	%f29, %f28, %f27;
	ld.global.f32 	%f30, [%rd6+10240];
	add.f32 	%f31, %f30, %f29;
	ld.global.f32 	%f32, [%rd6+12288];
	add.f32 	%f33, %f32, %f31;
	ld.global.f32 	%f34, [%rd6+14336];
	add.f32 	%f36, %f34, %f33;
	add.s32 	%r20, %r20, 16;
	add.s32 	%r19, %r19, 8192;
	setp.ne.s32 	%p3, %r20, 512;
	@%p3 bra 	$L__BB7_4;
	st.shared.f32 	[%r2], %f36;
$L__BB7_6:
	setp.gt.s32 	%p4, %r1, 1535;
	bar.sync 	0;
	@%p4 bra 	$L__BB7_8;
	ld.shared.f32 	%f35, [%r2];
	cvta.to.global.u64 	%rd7, %rd3;
	mul.wide.s32 	%rd8, %r1, 4;
	add.s64 	%rd9, %rd7, %rd8;
	st.global.f32 	[%rd9], %f35;
$L__BB7_8:
	ret;

}
	// .globl	_Z17newForceReductionPfS_ii
.visible .entry _Z17newForceReductionPfS_ii(
	.param .u64 .ptr .align 1 _Z17newForceReductionPfS_ii_param_0,
	.param .u64 .ptr .align 1 _Z17newForceReductionPfS_ii_param_1,
	.param .u32 _Z17newForceReductionPfS_ii_param_2,
	.param .u32 _Z17newForceReductionPfS_ii_param_3
)
{
	.reg .pred 	%p<8>;
	.reg .b32 	%r<10>;
	.reg .b32 	%f<29>;
	.reg .b64 	%rd<9>;
	// demoted variable
	.shared .align 4 .b8 _ZZ17newForceReductionPfS_iiE7partSum[4096];
	ld.param.u64 	%rd1, [_Z17newForceReductionPfS_ii_param_0];
	ld.param.u64 	%rd2, [_Z17newForceReductionPfS_ii_param_1];
	mov.u32 	%r1, %tid.x;
	setp.gt.u32 	%p1, %r1, 511;
	shl.b32 	%r3, %r1, 2;
	mov.u32 	%r4, _ZZ17newForceReductionPfS_iiE7partSum;
	add.s32 	%r2, %r4, %r3;
	@%p1 bra 	$L__BB8_2;
	cvta.to.global.u64 	%rd3, %rd1;
	mov.u32 	%r6, %ctaid.x;
	shl.b32 	%r7, %r6, 9;
	add.s32 	%r8, %r7, %r1;
	mul.wide.u32 	%rd4, %r8, 4;
	add.s64 	%rd5, %rd3, %rd4;
	ld.global.f32 	%f1, [%rd5];
	st.shared.f32 	[%r2], %f1;
	bra.uni 	$L__BB8_3;
$L__BB8_2:
	mov.b32 	%r5, 0;
	st.shared.u32 	[%r2], %r5;
$L__BB8_3:
	setp.gt.u32 	%p2, %r1, 511;
	bar.sync 	0;
	@%p2 bra 	$L__BB8_5;
	ld.shared.f32 	%f2, [%r2+2048];
	ld.shared.f32 	%f3, [%r2];
	add.f32 	%f4, %f2, %f3;
	st.shared.f32 	[%r2], %f4;
$L__BB8_5:
	bar.sync 	0;
	setp.gt.u32 	%p3, %r1, 255;
	@%p3 bra 	$L__BB8_7;
	ld.shared.f32 	%f5, [%r2+1024];
	ld.shared.f32 	%f6, [%r2];
	add.f32 	%f7, %f5, %f6;
	st.shared.f32 	[%r2], %f7;
$L__BB8_7:
	bar.sync 	0;
	setp.gt.u32 	%p4, %r1, 127;
	@%p4 bra 	$L__BB8_9;
	ld.shared.f32 	%f8, [%r2+512];
	ld.shared.f32 	%f9, [%r2];
	add.f32 	%f10, %f8, %f9;
	st.shared.f32 	[%r2], %f10;
$L__BB8_9:
	bar.sync 	0;
	setp.gt.u32 	%p5, %r1, 63;
	@%p5 bra 	$L__BB8_11;
	ld.shared.f32 	%f11, [%r2+256];
	ld.shared.f32 	%f12, [%r2];
	add.f32 	%f13, %f11, %f12;
	st.shared.f32 	[%r2], %f13;
$L__BB8_11:
	bar.sync 	0;
	setp.gt.u32 	%p6, %r1, 31;
	@%p6 bra 	$L__BB8_14;
	ld.shared.f32 	%f14, [%r2+128];
	ld.shared.f32 	%f15, [%r2];
	add.f32 	%f16, %f14, %f15;
	ld.shared.f32 	%f17, [%r2+64];
	add.f32 	%f18, %f16, %f17;
	ld.shared.f32 	%f19, [%r2+32];
	add.f32 	%f20, %f18, %f19;
	ld.shared.f32 	%f21, [%r2+16];
	add.f32 	%f22, %f20, %f21;
	ld.shared.f32 	%f23, [%r2+8];
	add.f32 	%f24, %f22, %f23;
	ld.shared.f32 	%f25, [%r2+4];
	add.f32 	%f26, %f24, %f25;
	st.shared.f32 	[%r2], %f26;
	setp.ne.s32 	%p7, %r1, 0;
	@%p7 bra 	$L__BB8_14;
	ld.shared.f32 	%f27, [_ZZ17newForceReductionPfS_iiE7partSum];
	neg.f32 	%f28, %f27;
	mov.u32 	%r9, %ctaid.x;
	cvta.to.global.u64 	%rd6, %rd2;
	mul.wide.u32 	%rd7, %r9, 4;
	add.s64 	%rd8, %rd6, %rd7;
	st.global.f32 	[%rd8], %f28;
$L__BB8_14:
	ret;

}


// ===== COMPILED SASS (sm_100) =====

	.target	sm_100

	.elftype	@"ET_EXEC"


//--------------------- .note.nv.tkinfo           --------------------------
	.section	.note.nv.tkinfo,"",@"SHT_NOTE"
	.sectionflags	@"SHF_NOTE_NV_TKINFO"
	.tkinfo
        /*0018*/ 	.word	0x00000002
        /*0030*/ 	.string	""
        /*0030*/ 	.string	"ptxas"
        /*0030*/ 	.string	"Cuda compilation tools, release 13.0, V13.0.88"
        /*0030*/ 	.string	"Build cuda_13.0.r13.0/compiler.36424714_0"
        /*0030*/ 	.string	"-arch sm_100 -m 64 "



//--------------------- .note.nv.cuinfo           --------------------------
	.section	.note.nv.cuinfo,"",@"SHT_NOTE"
	.sectionflags	@"SHF_NOTE_NV_CUINFO"
        /*0018*/ 	.short	0x0002
        /*001a*/ 	.short	0x0064
        /*001c*/ 	.short	0x0082
	.zero		2


//--------------------- .nv.info                  --------------------------
	.section	.nv.info,"",@"SHT_CUDA_INFO"
	.align	4


	//----- nvinfo : EIATTR_REGCOUNT
	.align		4
        /*0000*/ 	.byte	0x04, 0x2f
        /*0002*/ 	.short	(.L_10 - .L_9)
	.align		4
.L_9:
        /*0004*/ 	.word	index@(_Z6init_rPfi)
        /*0008*/ 	.word	0x00000014


	//----- nvinfo : EIATTR_FRAME_SIZE
	.align		4
.L_10:
        /*000c*/ 	.byte	0x04, 0x11
        /*000e*/ 	.short	(.L_12 - .L_11)
	.align		4
.L_11:
        /*0010*/ 	.word	index@($__internal_3_$__cuda_sm3x_div_rn_noftz_f32_slowpath)
        /*0014*/ 	.word	0x00000000


	//----- nvinfo : EIATTR_FRAME_SIZE
	.align		4
.L_12:
        /*0018*/ 	.byte	0x04, 0x11
        /*001a*/ 	.short	(.L_14 - .L_13)
	.align		4
.L_13:
        /*001c*/ 	.word	index@(_Z6init_rPfi)
        /*0020*/ 	.word	0x00000000


	//----- nvinfo : EIATTR_REGCOUNT
	.align		4
.L_14:
        /*0024*/ 	.byte	0x04, 0x2f
        /*0026*/ 	.short	(.L_16 - .L_15)
	.align		4
.L_15:
        /*0028*/ 	.word	index@(_Z9makePairsPfS_)
        /*002c*/ 	.word	0x0000001e


	//----- nvinfo : EIATTR_FRAME_SIZE
	.align		4
.L_16:
        /*0030*/ 	.byte	0x04, 0x11
        /*0032*/ 	.short	(.L_18 - .L_17)
	.align		4
.L_17:
        /*0034*/ 	.word	index@(_Z9makePairsPfS_)
        /*0038*/ 	.word	0x00000000


	//----- nvinfo : EIATTR_REGCOUNT
	.align		4
.L_18:
        /*003c*/ 	.byte	0x04, 0x2f
        /*003e*/ 	.short	(.L_20 - .L_19)
	.align		4
.L_19:
        /*0040*/ 	.word	index@(_Z8potForcePfiS_S_)
        /*0044*/ 	.word	0x00000017


	//----- nvinfo : EIATTR_FRAME_SIZE
	.align		4
.L_20:
        /*0048*/ 	.byte	0x04, 0x11
        /*004a*/ 	.short	(.L_22 - .L_21)
	.align		4
.L_21:
        /*004c*/ 	.word	index@($__internal_2_$__cuda_sm3x_div_rn_noftz_f32_slowpath)
        /*0050*/ 	.word	0x00000000


	//----- nvinfo : EIATTR_FRAME_SIZE
	.align		4
.L_22:
        /*0054*/ 	.byte	0x04, 0x11
        /*0056*/ 	.short	(.L_24 - .L_23)
	.align		4
.L_23:
        /*0058*/ 	.word	index@(_Z8potForcePfiS_S_)
        /*005c*/ 	.word	0x00000000


	//----- nvinfo : EIATTR_REGCOUNT
	.align		4
.L_24:
        /*0060*/ 	.byte	0x04, 0x2f
        /*0062*/ 	.short	(.L_26 - .L_25)
	.align		4
.L_25:
        /*0064*/ 	.word	index@(_Z10kinematicsPfS_S_i)
        /*0068*/ 	.word	0x00000013


	//----- nvinfo : EIATTR_FRAME_SIZE
	.align		4
.L_26:
        /*006c*/ 	.byte	0x04, 0x11
        /*006e*/ 	.short	(.L_28 - .L_27)
	.align		4
.L_27:
        /*0070*/ 	.word	index@($__internal_1_$__cuda_sm3x_div_rn_noftz_f32_slowpath)
        /*0074*/ 	.word	0x00000000


	//----- nvinfo : EIATTR_FRAME_SIZE
	.align		4
.L_28:
        /*0078*/ 	.byte	0x04, 0x11
        /*007a*/ 	.short	(.L_30 - .L_29)
	.align		4
.L_29:
        /*007c*/ 	.word	index@(_Z10kinematicsPfS_S_i)
        /*0080*/ 	.word	0x00000000


	//----- nvinfo : EIATTR_REGCOUNT
	.align		4
.L_30:
        /*0084*/ 	.byte	0x04, 0x2f
        /*0086*/ 	.short	(.L_32 - .L_31)
	.align		4
.L_31:
        /*0088*/ 	.word	index@(_Z17kinematics_phase1PfS_S_i)
        /*008c*/ 	.word	0x00000013


	//----- nvinfo : EIATTR_FRAME_SIZE
	.align		4
.L_32:
        /*0090*/ 	.byte	0x04, 0x11
        /*0092*/ 	.short	(.L_34 - .L_33)
	.align		4
.L_33:
        /*0094*/ 	.word	index@($__internal_0_$__cuda_sm3x_div_rn_noftz_f32_slowpath)
        /*0098*/ 	.word	0x00000000


	//----- nvinfo : EIATTR_FRAME_SIZE
	.align		4
.L_34:
        /*009c*/ 	.byte	0x04, 0x11
        /*009e*/ 	.short	(.L_36 - .L_35)
	.align		4
.L_35:
        /*00a0*/ 	.word	index@(_Z17kinematics_phase1PfS_S_i)
        /*00a4*/ 	.word	0x00000000


	//----- nvinfo : EIATTR_REGCOUNT
	.align		4
.L_36:
        /*00a8*/ 	.byte	0x04, 0x2f
        /*00aa*/ 	.short	(.L_38 - .L_37)
	.align		4
.L_37:
        /*00ac*/ 	.word	index@(_Z17kinematics_phase2PfS_i)
        /*00b0*/ 	.word	0x0000000c


	//----- nvinfo : EIATTR_FRAME_SIZE
	.align		4
.L_38:
        /*00b4*/ 	.byte	0x04, 0x11
        /*00b6*/ 	.short	(.L_40 - .L_39)
	.align		4
.L_39:
        /*00b8*/ 	.word	index@(_Z17kinematics_phase2PfS_i)
        /*00bc*/ 	.word	0x00000000


	//----- nvinfo : EIATTR_REGCOUNT
	.align		4
.L_40:
        /*00c0*/ 	.byte	0x04, 0x2f
        /*00c2*/ 	.short	(.L_42 - .L_41)
	.align		4
.L_41:
        /*00c4*/ 	.word	index@(_Z5totalPfS_i)
        /*00c8*/ 	.word	0x0000000b


	//----- nvinfo : EIATTR_FRAME_SIZE
	.align		4
.L_42:
        /*00cc*/ 	.byte	0x04, 0x11
        /*00ce*/ 	.short	(.L_44 - .L_43)
	.align		4
.L_43:
        /*00d0*/ 	.word	index@(_Z5totalPfS_i)
        /*00d4*/ 	.word	0x00000000


	//----- nvinfo : EIATTR_REGCOUNT
	.align		4
.L_44:
        /*00d8*/ 	.byte	0x04, 0x2f
        /*00da*/ 	.short	(.L_46 - .L_45)
	.align		4
.L_45:
        /*00dc*/ 	.word	index@(_Z15forcered_simplePfS_)
        /*00e0*/ 	.word	0x0000001f


	//----- nvinfo : EIATTR_FRAME_SIZE
	.align		4
.L_46:
        /*00e4*/ 	.byte	0x04, 0x11
        /*00e6*/ 	.short	(.L_48 - .L_47)
	.align		4
.L_47:
        /*00e8*/ 	.word	index@(_Z15forcered_simplePfS_)
        /*00ec*/ 	.word	0x00000000


	//----- nvinfo : EIATTR_REGCOUNT
	.align		4
.L_48:
        /*00f0*/ 	.byte	0x04, 0x2f
        /*00f2*/ 	.short	(.L_50 - .L_49)
	.align		4
.L_49:
        /*00f4*/ 	.word	index@(_Z17newForceReductionPfS_ii)
        /*00f8*/ 	.word	0x00000010


	//----- nvinfo : EIATTR_FRAME_SIZE
	.align		4
.L_50:
        /*00fc*/ 	.byte	0x04, 0x11
        /*00fe*/ 	.short	(.L_52 - .L_51)
	.align		4
.L_51:
        /*0100*/ 	.word	index@(_Z17newForceReductionPfS_ii)
        /*0104*/ 	.word	0x00000000


	//----- nvinfo : EIATTR_MIN_STACK_SIZE
	.align		4
.L_52:
        /*0108*/ 	.byte	0x04, 0x12
        /*010a*/ 	.short	(.L_54 - .L_53)
	.align		4
.L_53:
        /*010c*/ 	.word	index@(_Z17newForceReductionPfS_ii)
        /*0110*/ 	.word	0x00000000


	//----- nvinfo : EIATTR_MIN_STACK_SIZE
	.align		4
.L_54:
        /*0114*/ 	.byte	0x04, 0x12
        /*0116*/ 	.short	(.L_56 - .L_55)
	.align		4
.L_55:
        /*0118*/ 	.word	index@(_Z15forcered_simplePfS_)
        /*011c*/ 	.word	0x00000000


	//----- nvinfo : EIATTR_MIN_STACK_SIZE
	.align		4
.L_56:
        /*0120*/ 	.byte	0x04, 0x12
        /*0122*/ 	.short	(.L_58 - .L_57)
	.align		4
.L_57:
        /*0124*/ 	.word	index@(_Z5totalPfS_i)
        /*0128*/ 	.word	0x00000000


	//----- nvinfo : EIATTR_MIN_STACK_SIZE
	.align		4
.L_58:
        /*012c*/ 	.byte	0x04, 0x12
        /*012e*/ 	.short	(.L_60 - .L_59)
	.align		4
.L_59:
        /*0130*/ 	.word	index@(_Z17kinematics_phase2PfS_i)
        /*0134*/ 	.word	0x00000000


	//----- nvinfo : EIATTR_MIN_STACK_SIZE
	.align		4
.L_60:
        /*0138*/ 	.byte	0x04, 0x12
        /*013a*/ 	.short	(.L_62 - .L_61)
	.align		4
.L_61:
        /*013c*/ 	.word	index@(_Z17kinematics_phase1PfS_S_i)
        /*0140*/ 	.word	0x00000000


	//----- nvinfo : EIATTR_MIN_STACK_SIZE
	.align		4
.L_62:
        /*0144*/ 	.byte	0x04, 0x12
        /*0146*/ 	.short	(.L_64 - .L_63)
	.align		4
.L_63:
        /*0148*/ 	.word	index@(_Z10kinematicsPfS_S_i)
        /*014c*/ 	.word	0x00000000


	//----- nvinfo : EIATTR_MIN_STACK_SIZE
	.align		4
.L_64:
        /*0150*/ 	.byte	0x04, 0x12
        /*0152*/ 	.short	(.L_66 - .L_65)
	.align		4
.L_65:
        /*0154*/ 	.word	index@(_Z8potForcePfiS_S_)
        /*0158*/ 	.word	0x00000000


	//----- nvinfo : EIATTR_MIN_STACK_SIZE
	.align		4
.L_66:
        /*015c*/ 	.byte	0x04, 0x12
        /*015e*/ 	.short	(.L_68 - .L_67)
	.align		4
.L_67:
        /*0160*/ 	.word	index@(_Z9makePairsPfS_)
        /*0164*/ 	.word	0x00000000


	//----- nvinfo : EIATTR_MIN_STACK_SIZE
	.align		4
.L_68:
        /*0168*/ 	.byte	0x04, 0x12
        /*016a*/ 	.short	(.L_70 - .L_69)
	.align		4
.L_69:
        /*016c*/ 	.word	index@(_Z6init_rPfi)
        /*0170*/ 	.word	0x00000000
.L_70:


//--------------------- .nv.compat                --------------------------
	.section	.nv.compat,"",@"SHT_CUDA_COMPAT_INFO"
	.align	4
        /*0000*/ 	.byte	0x02, 0x09, 0x00, 0x00, 0x02, 0x02, 0x01, 0x00, 0x02, 0x05, 0x05, 0x00, 0x03, 0x07, 0x01, 0x01
        /*0010*/ 	.byte	0x02, 0x03, 0x00, 0x00, 0x02, 0x06, 0x01, 0x00, 0x04, 0x0b, 0x08, 0x00, 0x01, 0x00, 0x00, 0x00
        /*0020*/ 	.byte	0x00, 0x00, 0x00, 0x00


//--------------------- .nv.info._Z17newForceReductionPfS_ii --------------------------
	.section	.nv.info._Z17newForceReductionPfS_ii,"",@"SHT_CUDA_INFO"
	.sectionflags	@""
	.align	4


	//----- nvinfo : EIATTR_CUDA_API_VERSION
	.align		4
        /*0000*/ 	.byte	0x04, 0x37
        /*0002*/ 	.short	(.L_72 - .L_71)
.L_71:
        /*0004*/ 	.word	0x00000082


	//----- nvinfo : EIATTR_KPARAM_INFO
	.align		4
.L_72:
        /*0008*/ 	.byte	0x04, 0x17
        /*000a*/ 	.short	(.L_74 - .L_73)
.L_73:
        /*000c*/ 	.word	0x00000000
        /*0010*/ 	.short	0x0003
        /*0012*/ 	.short	0x0014
        /*0014*/ 	.byte	0x00, 0xf0, 0x11, 0x00


	//----- nvinfo : EIATTR_KPARAM_INFO
	.align		4
.L_74:
        /*0018*/ 	.byte	0x04, 0x17
        /*001a*/ 	.short	(.L_76 - .L_75)
.L_75:
        /*001c*/ 	.word	0x00000000
        /*0020*/ 	.short	0x0002
        /*0022*/ 	.short	0x0010
        /*0024*/ 	.byte	0x00, 0xf0, 0x11, 0x00


	//----- nvinfo : EIATTR_KPARAM_INFO
	.align		4
.L_76:
        /*0028*/ 	.byte	0x04, 0x17
        /*002a*/ 	.short	(.L_78 - .L_77)
.L_77:
        /*002c*/ 	.word	0x00000000
        /*0030*/ 	.short	0x0001
        /*0032*/ 	.short	0x0008
        /*0034*/ 	.byte	0x00, 0xf5, 0x21, 0x00


	//----- nvinfo : EIATTR_KPARAM_INFO
	.align		4
.L_78:
        /*0038*/ 	.byte	0x04, 0x17
        /*003a*/ 	.short	(.L_80 - .L_79)
.L_79:
        /*003c*/ 	.word	0x00000000
        /*0040*/ 	.short	0x0000
        /*0042*/ 	.short	0x0000
        /*0044*/ 	.byte	0x00, 0xf5, 0x21, 0x00


	//----- nvinfo : EIATTR_SPARSE_MMA_MASK
	.align		4
.L_80:
        /*0048*/ 	.byte	0x03, 0x50
        /*004a*/ 	.short	0x0000


	//----- nvinfo : EIATTR_MAXREG_COUNT
	.align		4
        /*004c*/ 	.byte	0x03, 0x1b
        /*004e*/ 	.short	0x00ff


	//----- nvinfo : EIATTR_NUM_BARRIERS
	.align		4
        /*0050*/ 	.byte	0x02, 0x4c
        /*0052*/ 	.byte	0x01
	.zero		1


	//----- nvinfo : EIATTR_MERCURY_ISA_VERSION
	.align		4
        /*0054*/ 	.byte	0x03, 0x5f
        /*0056*/ 	.short	0x0101


	//----- nvinfo : EIATTR_VRC_CTA_INIT_COUNT
	.align		4
        /*0058*/ 	.byte	0x02, 0x4a
	.zero		1
	.zero		1


	//----- nvinfo : EIATTR_EXIT_INSTR_OFFSETS
	.align		4
        /*005c*/ 	.byte	0x04, 0x1c
        /*005e*/ 	.short	(.L_82 - .L_81)


	//   ....[0]....
.L_81:
        /*0060*/ 	.word	0x00000280


	//   ....[1]....
        /*0064*/ 	.word	0x00000380


	//   ....[2]....
        /*0068*/ 	.word	0x000003f0


	//----- nvinfo : EIATTR_CBANK_PARAM_SIZE
	.align		4
.L_82:
        /*006c*/ 	.byte	0x03, 0x19
        /*006e*/ 	.short	0x0018


	//----- nvinfo : EIATTR_PARAM_CBANK
	.align		4
        /*0070*/ 	.byte	0x04, 0x0a
        /*0072*/ 	.short	(.L_84 - .L_83)
	.align		4
.L_83:
        /*0074*/ 	.word	index@(.nv.constant0._Z17newForceReductionPfS_ii)
        /*0078*/ 	.short	0x0380
        /*007a*/ 	.short	0x0018


	//----- nvinfo : EIATTR_SW_WAR
	.align		4
.L_84:
        /*007c*/ 	.byte	0x04, 0x36
        /*007e*/ 	.short	(.L_86 - .L_85)
.L_85:
        /*0080*/ 	.word	0x00000008
.L_86:


//--------------------- .nv.info._Z15forcered_simplePfS_ --------------------------
	.section	.nv.info._Z15forcered_simplePfS_,"",@"SHT_CUDA_INFO"
	.sectionflags	@""
	.align	4


	//----- nvinfo : EIATTR_CUDA_API_VERSION
	.align		4
        /*0000*/ 	.byte	0x04, 0x37
        /*0002*/ 	.short	(.L_88 - .L_87)
.L_87:
        /*0004*/ 	.word	0x00000082


	//----- nvinfo : EIATTR_KPARAM_INFO
	.align		4
.L_88:
        /*0008*/ 	.byte	0x04, 0x17
        /*000a*/ 	.short	(.L_90 - .L_89)
.L_89:
        /*000c*/ 	.word	0x00000000
        /*0010*/ 	.short	0x0001
        /*0012*/ 	.short	0x0008
        /*0014*/ 	.byte	0x00, 0xf5, 0x21, 0x00


	//----- nvinfo : EIATTR_KPARAM_INFO
	.align		4
.L_90:
        /*0018*/ 	.byte	0x04, 0x17
        /*001a*/ 	.short	(.L_92 - .L_91)
.L_91:
        /*001c*/ 	.word	0x00000000
        /*0020*/ 	.short	0x0000
        /*0022*/ 	.short	0x0000
        /*0024*/ 	.byte	0x00, 0xf5, 0x21, 0x00


	//----- nvinfo : EIATTR_SPARSE_MMA_MASK
	.align		4
.L_92:
        /*0028*/ 	.byte	0x03, 0x50
        /*002a*/ 	.short	0x0000


	//----- nvinfo : EIATTR_MAXREG_COUNT
	.align		4
        /*002c*/ 	.byte	0x03, 0x1b
        /*002e*/ 	.short	0x00ff


	//----- nvinfo : EIATTR_NUM_BARRIERS
	.align		4
        /*0030*/ 	.byte	0x02, 0x4c
        /*0032*/ 	.byte	0x01
	.zero		1


	//----- nvinfo : EIATTR_MERCURY_ISA_VERSION
	.align		4
        /*0034*/ 	.byte	0x03, 0x5f
        /*0036*/ 	.short	0x0101


	//----- nvinfo : EIATTR_VRC_CTA_INIT_COUNT
	.align		4
        /*0038*/ 	.byte	0x02, 0x4a
	.zero		1
	.zero		1


	//----- nvinfo : EIATTR_EXIT_INSTR_OFFSETS
	.align		4
        /*003c*/ 	.byte	0x04, 0x1c
        /*003e*/ 	.short	(.L_94 - .L_93)


	//   ....[0]....
.L_93:
        /*0040*/ 	.word	0x000010e0


	//   ....[1]....
        /*0044*/ 	.word	0x00001130


	//----- nvinfo : EIATTR_CRS_STACK_SIZE
	.align		4
.L_94:
        /*0048*/ 	.byte	0x04, 0x1e
        /*004a*/ 	.short	(.L_96 - .L_95)
.L_95:
        /*004c*/ 	.word	0x00000000


	//----- nvinfo : EIATTR_CBANK_PARAM_SIZE
	.align		4
.L_96:
        /*0050*/ 	.byte	0x03, 0x19
        /*0052*/ 	.short	0x0010


	//----- nvinfo : EIATTR_PARAM_CBANK
	.align		4
        /*0054*/ 	.byte	0x04, 0x0a
        /*0056*/ 	.short	(.L_98 - .L_97)
	.align		4
.L_97:
        /*0058*/ 	.word	index@(.nv.constant0._Z15forcered_simplePfS_)
        /*005c*/ 	.short	0x0380
        /*005e*/ 	.short	0x0010


	//----- nvinfo : EIATTR_SW_WAR
	.align		4
.L_98:
        /*0060*/ 	.byte	0x04, 0x36
        /*0062*/ 	.short	(.L_100 - .L_99)
.L_99:
        /*0064*/ 	.word	0x00000008
.L_100:


//--------------------- .nv.info._Z5totalPfS_i    --------------------------
	.section	.nv.info._Z5totalPfS_i,"",@"SHT_CUDA_INFO"
	.sectionflags	@""
	.align	4


	//----- nvinfo : EIATTR_CUDA_API_VERSION
	.align		4
        /*0000*/ 	.byte	0x04, 0x37
        /*0002*/ 	.short	(.L_102 - .L_101)
.L_101:
        /*0004*/ 	.word	0x00000082


	//----- nvinfo : EIATTR_KPARAM_INFO
	.align		4
.L_102:
        /*0008*/ 	.byte	0x04, 0x17
        /*000a*/ 	.short	(.L_104 - .L_103)
.L_103:
        /*000c*/ 	.word	0x00000000
        /*0010*/ 	.short	0x0002
        /*0012*/ 	.short	0x0010
        /*0014*/ 	.byte	0x00, 0xf0, 0x11, 0x00


	//----- nvinfo : EIATTR_KPARAM_INFO
	.align		4
.L_104:
        /*0018*/ 	.byte	0x04, 0x17
        /*001a*/ 	.short	(.L_106 - .L_105)
.L_105:
        /*001c*/ 	.word	0x00000000
        /*0020*/ 	.short	0x0001
        /*0022*/ 	.short	0x0008
        /*0024*/ 	.byte	0x00, 0xf5, 0x21, 0x00


	//----- nvinfo : EIATTR_KPARAM_INFO
	.align		4
.L_106:
        /*0028*/ 	.byte	0x04, 0x17
        /*002a*/ 	.short	(.L_108 - .L_107)
.L_107:
        /*002c*/ 	.word	0x00000000
        /*0030*/ 	.short	0x0000
        /*0032*/ 	.short	0x0000
        /*0034*/ 	.byte	0x00, 0xf5, 0x21, 0x00


	//----- nvinfo : EIATTR_SPARSE_MMA_MASK
	.align		4
.L_108:
        /*0038*/ 	.byte	0x03, 0x50
        /*003a*/ 	.short	0x0000


	//----- nvinfo : EIATTR_MAXREG_COUNT
	.align		4
        /*003c*/ 	.byte	0x03, 0x1b
        /*003e*/ 	.short	0x00ff


	//----- nvinfo : EIATTR_NUM_BARRIERS
	.align		4
        /*0040*/ 	.byte	0x02, 0x4c
        /*0042*/ 	.byte	0x01
	.zero		1


	//----- nvinfo : EIATTR_MERCURY_ISA_VERSION
	.align		4
        /*0044*/ 	.byte	0x03, 0x5f
        /*0046*/ 	.short	0x0101


	//----- nvinfo : EIATTR_VRC_CTA_INIT_COUNT
	.align		4
        /*0048*/ 	.byte	0x02, 0x4a
	.zero		1
	.zero		1


	//----- nvinfo : EIATTR_EXIT_INSTR_OFFSETS
	.align		4
        /*004c*/ 	.byte	0x04, 0x1c
        /*004e*/ 	.short	(.L_110 - .L_109)


	//   ....[0]....
.L_109:
        /*0050*/ 	.word	0x00000580


	//   ....[1]....
        /*0054*/ 	.word	0x00000610


	//----- nvinfo : EIATTR_CRS_STACK_SIZE
	.align		4
.L_110:
        /*0058*/ 	.byte	0x04, 0x1e
        /*005a*/ 	.short	(.L_112 - .L_111)
.L_111:
        /*005c*/ 	.word	0x00000000


	//----- nvinfo : EIATTR_CBANK_PARAM_SIZE
	.align		4
.L_112:
        /*0060*/ 	.byte	0x03, 0x19
        /*0062*/ 	.short	0x0014


	//----- nvinfo : EIATTR_PARAM_CBANK
	.align		4
        /*0064*/ 	.byte	0x04, 0x0a
        /*0066*/ 	.short	(.L_114 - .L_113)
	.align		4
.L_113:
        /*0068*/ 	.word	index@(.nv.constant0._Z5totalPfS_i)
        /*006c*/ 	.short	0x0380
        /*006e*/ 	.short	0x0014


	//----- nvinfo : EIATTR_SW_WAR
	.align		4
.L_114:
        /*0070*/ 	.byte	0x04, 0x36
        /*0072*/ 	.short	(.L_116 - .L_115)
.L_115:
        /*0074*/ 	.word	0x00000008
.L_116:


//--------------------- .nv.info._Z17kinematics_phase2PfS_i --------------------------
	.section	.nv.info._Z17kinematics_phase2PfS_i,"",@"SHT_CUDA_INFO"
	.sectionflags	@""
	.align	4


	//----- nvinfo : EIATTR_CUDA_API_VERSION
	.align		4
        /*0000*/ 	.byte	0x04, 0x37
        /*0002*/ 	.short	(.L_118 - .L_117)
.L_117:
        /*0004*/ 	.word	0x00000082


	//----- nvinfo : EIATTR_KPARAM_INFO
	.align		4
.L_118:
        /*0008*/ 	.byte	0x04, 0x17
        /*000a*/ 	.short	(.L_120 - .L_119)
.L_119:
        /*000c*/ 	.word	0x00000000
        /*0010*/ 	.short	0x0002
        /*0012*/ 	.short	0x0010
        /*0014*/ 	.byte	0x00, 0xf0, 0x11, 0x00


	//----- nvinfo : EIATTR_KPARAM_INFO
	.align		4
.L_120:
        /*0018*/ 	.byte	0x04, 0x17
        /*001a*/ 	.short	(.L_122 - .L_121)
.L_121:
        /*001c*/ 	.word	0x00000000
        /*0020*/ 	.short	0x0001
        /*0022*/ 	.short	0x0008
        /*0024*/ 	.byte	0x00, 0xf5, 0x21, 0x00


	//----- nvinfo : EIATTR_KPARAM_INFO
	.align		4
.L_122:
        /*0028*/ 	.byte	0x04, 0x17
        /*002a*/ 	.short	(.L_124 - .L_123)
.L_123:
        /*002c*/ 	.word	0x00000000
        /*0030*/ 	.short	0x0000
        /*0032*/ 	.short	0x0000
        /*0034*/ 	.byte	0x00, 0xf5, 0x21, 0x00


	//----- nvinfo : EIATTR_SPARSE_MMA_MASK
	.align		4
.L_124:
        /*0038*/ 	.byte	0x03, 0x50
        /*003a*/ 	.short	0x0000


	//----- nvinfo : EIATTR_MAXREG_COUNT
	.align		4
        /*003c*/ 	.byte	0x03, 0x1b
        /*003e*/ 	.short	0x00ff


	//----- nvinfo : EIATTR_MERCURY_ISA_VERSION
	.align		4
        /*0040*/ 	.byte	0x03, 0x5f
        /*0042*/ 	.short	0x0101


	//----- nvinfo : EIATTR_VRC_CTA_INIT_COUNT
	.align		4
        /*0044*/ 	.byte	0x02, 0x4a
	.zero		1
	.zero		1


	//----- nvinfo : EIATTR_EXIT_INSTR_OFFSETS
	.align		4
        /*0048*/ 	.byte	0x04, 0x1c
        /*004a*/ 	.short	(.L_126 - .L_125)


	//   ....[0]....
.L_125:
        /*004c*/ 	.word	0x00000070


	//   ....[1]....
        /*0050*/ 	.word	0x00000170


	//----- nvinfo : EIATTR_CBANK_PARAM_SIZE
	.align		4
.L_126:
        /*0054*/ 	.byte	0x03, 0x19
        /*0056*/ 	.short	0x0014


	//----- nvinfo : EIATTR_PARAM_CBANK
	.align		4
        /*0058*/ 	.byte	0x04, 0x0a
        /*005a*/ 	.short	(.L_128 - .L_127)
	.align		4
.L_127:
        /*005c*/ 	.word	index@(.nv.constant0._Z17kinematics_phase2PfS_i)
        /*0060*/ 	.short	0x0380
        /*0062*/ 	.short	0x0014


	//----- nvinfo : EIATTR_SW_WAR
	.align		4
.L_128:
        /*0064*/ 	.byte	0x04, 0x36
        /*0066*/ 	.short	(.L_130 - .L_129)
.L_129:
        /*0068*/ 	.word	0x00000008
.L_130:


//--------------------- .nv.info._Z17kinematics_phase1PfS_S_i --------------------------
	.section	.nv.info._Z17kinematics_phase1PfS_S_i,"",@"SHT_CUDA_INFO"
	.sectionflags	@""
	.align	4


	//----- nvinfo : EIATTR_CUDA_API_VERSION
	.align		4
        /*0000*/ 	.byte	0x04, 0x37
        /*0002*/ 	.short	(.L_132 - .L_131)
.L_131:
        /*0004*/ 	.word	0x00000082


	//----- nvinfo : EIATTR_KPARAM_INFO
	.align		4
.L_132:
        /*0008*/ 	.byte	0x04, 0x17
        /*000a*/ 	.short	(.L_134 - .L_133)
.L_133:
        /*000c*/ 	.word	0x00000000
        /*0010*/ 	.short	0x0003
        /*0012*/ 	.short	0x0018
        /*0014*/ 	.byte	0x00, 0xf0, 0x11, 0x00


	//----- nvinfo : EIATTR_KPARAM_INFO
	.align		4
.L_134:
        /*0018*/ 	.byte	0x04, 0x17
        /*001a*/ 	.short	(.L_136 - .L_135)
.L_135:
        /*001c*/ 	.word	0x00000000
        /*0020*/ 	.short	0x0002
        /*0022*/ 	.short	0x0010
        /*0024*/ 	.byte	0x00, 0xf5, 0x21, 0x00


	//----- nvinfo : EIATTR_KPARAM_INFO
	.align		4
.L_136:
        /*0028*/ 	.byte	0x04, 0x17
        /*002a*/ 	.short	(.L_138 - .L_137)
.L_137:
        /*002c*/ 	.word	0x00000000
        /*0030*/ 	.short	0x0001
        /*0032*/ 	.short	0x0008
        /*0034*/ 	.byte	0x00, 0xf5, 0x21, 0x00


	//----- nvinfo : EIATTR_KPARAM_INFO
	.align		4
.L_138:
        /*0038*/ 	.byte	0x04, 0x17
        /*003a*/ 	.short	(.L_140 - .L_139)
.L_139:
        /*003c*/ 	.word	0x00000000
        /*0040*/ 	.short	0x0000
        /*0042*/ 	.short	0x0000
        /*0044*/ 	.byte	0x00, 0xf5, 0x21, 0x00


	//----- nvinfo : EIATTR_SPARSE_MMA_MASK
	.align		4
.L_140:
        /*0048*/ 	.byte	0x03, 0x50
        /*004a*/ 	.short	0x0000


	//----- nvinfo : EIATTR_MAXREG_COUNT
	.align		4
        /*004c*/ 	.byte	0x03, 0x1b
        /*004e*/ 	.short	0x00ff


	//----- nvinfo : EIATTR_MERCURY_ISA_VERSION
	.align		4
        /*0050*/ 	.byte	0x03, 0x5f
        /*0052*/ 	.short	0x0101


	//----- nvinfo : EIATTR_VRC_CTA_INIT_COUNT
	.align		4
        /*0054*/ 	.byte	0x02, 0x4a
	.zero		1
	.zero		1


	//----- nvinfo : EIATTR_EXIT_INSTR_OFFSETS
	.align		4
        /*0058*/ 	.byte	0x04, 0x1c
        /*005a*/ 	.short	(.L_142 - .L_141)


	//   ....[0]....
.L_141:
        /*005c*/ 	.word	0x00000070


	//   ....[1]....
        /*0060*/ 	.word	0x00000360


	//----- nvinfo : EIATTR_CRS_STACK_SIZE
	.align		4
.L_142:
        /*0064*/ 	.byte	0x04, 0x1e
        /*0066*/ 	.short	(.L_144 - .L_143)
.L_143:
        /*0068*/ 	.word	0x00000000


	//----- nvinfo : EIATTR_CBANK_PARAM_SIZE
	.align		4
.L_144:
        /*006c*/ 	.byte	0x03, 0x19
        /*006e*/ 	.short	0x001c


	//----- nvinfo : EIATTR_PARAM_CBANK
	.align		4
        /*0070*/ 	.byte	0x04, 0x0a
        /*0072*/ 	.short	(.L_146 - .L_145)
	.align		4
.L_145:
        /*0074*/ 	.word	index@(.nv.constant0._Z17kinematics_phase1PfS_S_i)
        /*0078*/ 	.short	0x0380
        /*007a*/ 	.short	0x001c


	//----- nvinfo : EIATTR_SW_WAR
	.align		4
.L_146:
        /*007c*/ 	.byte	0x04, 0x36
        /*007e*/ 	.short	(.L_148 - .L_147)
.L_147:
        /*0080*/ 	.word	0x00000008
.L_148:


//--------------------- .nv.info._Z10kinematicsPfS_S_i --------------------------
	.section	.nv.info._Z10kinematicsPfS_S_i,"",@"SHT_CUDA_INFO"
	.sectionflags	@""
	.align	4


	//----- nvinfo : EIATTR_CUDA_API_VERSION
	.align		4
        /*0000*/ 	.byte	0x04, 0x37
        /*0002*/ 	.short	(.L_150 - .L_149)
.L_149:
        /*0004*/ 	.word	0x00000082


	//----- nvinfo : EIATTR_KPARAM_INFO
	.align		4
.L_150:
        /*0008*/ 	.byte	0x04, 0x17
        /*000a*/ 	.short	(.L_152 - .L_151)
.L_151:
        /*000c*/ 	.word	0x00000000
        /*0010*/ 	.short	0x0003
        /*0012*/ 	.short	0x0018
        /*0014*/ 	.byte	0x00, 0xf0, 0x11, 0x00


	//----- nvinfo : EIATTR_KPARAM_INFO
	.align		4
.L_152:
        /*0018*/ 	.byte	0x04, 0x17
        /*001a*/ 	.short	(.L_154 - .L_153)
.L_153:
        /*001c*/ 	.word	0x00000000
        /*0020*/ 	.short	0x0002
        /*0022*/ 	.short	0x0010
        /*0024*/ 	.byte	0x00, 0xf5, 0x21, 0x00


	//----- nvinfo : EIATTR_KPARAM_INFO
	.align		4
.L_154:
        /*0028*/ 	.byte	0x04, 0x17
        /*002a*/ 	.short	(.L_156 - .L_155)
.L_155:
        /*002c*/ 	.word	0x00000000
        /*0030*/ 	.short	0x0001
        /*0032*/ 	.short	0x0008
        /*0034*/ 	.byte	0x00, 0xf5, 0x21, 0x00


	//----- nvinfo : EIATTR_KPARAM_INFO
	.align		4
.L_156:
        /*0038*/ 	.byte	0x04, 0x17
        /*003a*/ 	.short	(.L_158 - .L_157)
.L_157:
        /*003c*/ 	.word	0x00000000
        /*0040*/ 	.short	0x0000
        /*0042*/ 	.short	0x0000
        /*0044*/ 	.byte	0x00, 0xf5, 0x21, 0x00


	//----- nvinfo : EIATTR_SPARSE_MMA_MASK
	.align		4
.L_158:
        /*0048*/ 	.byte	0x03, 0x50
        /*004a*/ 	.short	0x0000


	//----- nvinfo : EIATTR_MAXREG_COUNT
	.align		4
        /*004c*/ 	.byte	0x03, 0x1b
        /*004e*/ 	.short	0x00ff


	//----- nvinfo : EIATTR_MERCURY_ISA_VERSION
	.align		4
        /*0050*/ 	.byte	0x03, 0x5f
        /*0052*/ 	.short	0x0101


	//----- nvinfo : EIATTR_VRC_CTA_INIT_COUNT
	.align		4
        /*0054*/ 	.byte	0x02, 0x4a
	.zero		1
	.zero		1


	//----- nvinfo : EIATTR_EXIT_INSTR_OFFSETS
	.align		4
        /*0058*/ 	.byte	0x04, 0x1c
        /*005a*/ 	.short	(.L_160 - .L_159)


	//   ....[0]....
.L_159:
        /*005c*/ 	.word	0x00000070


	//   ....[1]....
        /*0060*/ 	.word	0x00000320


	//----- nvinfo : EIATTR_CRS_STACK_SIZE
	.align		4
.L_160:
        /*0064*/ 	.byte	0x04, 0x1e
        /*0066*/ 	.short	(.L_162 - .L_161)
.L_161:
        /*0068*/ 	.word	0x00000000


	//----- nvinfo : EIATTR_CBANK_PARAM_SIZE
	.align		4
.L_162:
        /*006c*/ 	.byte	0x03, 0x19
        /*006e*/ 	.short	0x001c


	//----- nvinfo : EIATTR_PARAM_CBANK
	.align		4
        /*0070*/ 	.byte	0x04, 0x0a
        /*0072*/ 	.short	(.L_164 - .L_163)
	.align		4
.L_163:
        /*0074*/ 	.word	index@(.nv.constant0._Z10kinematicsPfS_S_i)
        /*0078*/ 	.short	0x0380
        /*007a*/ 	.short	0x001c


	//----- nvinfo : EIATTR_SW_WAR
	.align		4
.L_164:
        /*007c*/ 	.byte	0x04, 0x36
        /*007e*/ 	.short	(.L_166 - .L_165)
.L_165:
        /*0080*/ 	.word	0x00000008
.L_166:


//--------------------- .nv.info._Z8potForcePfiS_S_ --------------------------
	.section	.nv.info._Z8potForcePfiS_S_,"",@"SHT_CUDA_INFO"
	.sectionflags	@""
	.align	4


	//----- nvinfo : EIATTR_CUDA_API_VERSION
	.align		4
        /*0000*/ 	.byte	0x04, 0x37
        /*0002*/ 	.short	(.L_168 - .L_167)
.L_167:
        /*0004*/ 	.word	0x00000082


	//----- nvinfo : EIATTR_KPARAM_INFO
	.align		4
.L_168:
        /*0008*/ 	.byte	0x04, 0x17
        /*000a*/ 	.short	(.L_170 - .L_169)
.L_169:
        /*000c*/ 	.word	0x00000000
        /*0010*/ 	.short	0x0003
        /*0012*/ 	.short	0x0018
        /*0014*/ 	.byte	0x00, 0xf5, 0x21, 0x00


	//----- nvinfo : EIATTR_KPARAM_INFO
	.align		4
.L_170:
        /*0018*/ 	.byte	0x04, 0x17
        /*001a*/ 	.short	(.L_172 - .L_171)
.L_171:
        /*001c*/ 	.word	0x00000000
        /*0020*/ 	.short	0x0002
        /*0022*/ 	.short	0x0010
        /*0024*/ 	.byte	0x00, 0xf5, 0x21, 0x00


	//----- nvinfo : EIATTR_KPARAM_INFO
	.align		4
.L_172:
        /*0028*/ 	.byte	0x04, 0x17
        /*002a*/ 	.short	(.L_174 - .L_173)
.L_173:
        /*002c*/ 	.word	0x00000000
        /*0030*/ 	.short	0x0001
        /*0032*/ 	.short	0x0008
        /*0034*/ 	.byte	0x00, 0xf0, 0x11, 0x00


	//----- nvinfo : EIATTR_KPARAM_INFO
	.align		4
.L_174:
        /*0038*/ 	.byte	0x04, 0x17
        /*003a*/ 	.short	(.L_176 - .L_175)
.L_175:
        /*003c*/ 	.word	0x00000000
        /*0040*/ 	.short	0x0000
        /*0042*/ 	.short	0x0000
        /*0044*/ 	.byte	0x00, 0xf5, 0x21, 0x00


	//----- nvinfo : EIATTR_SPARSE_MMA_MASK
	.align		4
.L_176:
        /*0048*/ 	.byte	0x03, 0x50
        /*004a*/ 	.short	0x0000


	//----- nvinfo : EIATTR_MAXREG_COUNT
	.align		4
        /*004c*/ 	.byte	0x03, 0x1b
        /*004e*/ 	.short	0x00ff


	//----- nvinfo : EIATTR_MERCURY_ISA_VERSION
	.align		4
        /*0050*/ 	.byte	0x03, 0x5f
        /*0052*/ 	.short	0x0101


	//----- nvinfo : EIATTR_VRC_CTA_INIT_COUNT
	.align		4
        /*0054*/ 	.byte	0x02, 0x4a
	.zero		1
	.zero		1


	//----- nvinfo : EIATTR_EXIT_INSTR_OFFSETS
	.align		4
        /*0058*/ 	.byte	0x04, 0x1c
        /*005a*/ 	.short	(.L_178 - .L_177)


	//   ....[0]....
.L_177:
        /*005c*/ 	.word	0x00000080


	//   ....[1]....
        /*0060*/ 	.word	0x00000650


	//----- nvinfo : EIATTR_CRS_STACK_SIZE
	.align		4
.L_178:
        /*0064*/ 	.byte	0x04, 0x1e
        /*0066*/ 	.short	(.L_180 - .L_179)
.L_179:
        /*0068*/ 	.word	0x00000000


	//----- nvinfo : EIATTR_CBANK_PARAM_SIZE
	.align		4
.L_180:
        /*006c*/ 	.byte	0x03, 0x19
        /*006e*/ 	.short	0x0020


	//----- nvinfo : EIATTR_PARAM_CBANK
	.align		4
        /*0070*/ 	.byte	0x04, 0x0a
        /*0072*/ 	.short	(.L_182 - .L_181)
	.align		4
.L_181:
        /*0074*/ 	.word	index@(.nv.constant0._Z8potForcePfiS_S_)
        /*0078*/ 	.short	0x0380
        /*007a*/ 	.short	0x0020


	//----- nvinfo : EIATTR_SW_WAR
	.align		4
.L_182:
        /*007c*/ 	.byte	0x04, 0x36
        /*007e*/ 	.short	(.L_184 - .L_183)
.L_183:
        /*0080*/ 	.word	0x00000008
.L_184:


//--------------------- .nv.info._Z9makePairsPfS_ --------------------------
	.section	.nv.info._Z9makePairsPfS_,"",@"SHT_CUDA_INFO"
	.sectionflags	@""
	.align	4


	//----- nvinfo : EIATTR_CUDA_API_VERSION
	.align		4
        /*0000*/ 	.byte	0x04, 0x37
        /*0002*/ 	.short	(.L_186 - .L_185)
.L_185:
        /*0004*/ 	.word	0x00000082


	//----- nvinfo : EIATTR_KPARAM_INFO
	.align		4
.L_186:
        /*0008*/ 	.byte	0x04, 0x17
        /*000a*/ 	.short	(.L_188 - .L_187)
.L_187:
        /*000c*/ 	.word	0x00000000
        /*0010*/ 	.short	0x0001
        /*0012*/ 	.short	0x0008
        /*0014*/ 	.byte	0x00, 0xf5, 0x21, 0x00


	//----- nvinfo : EIATTR_KPARAM_INFO
	.align		4
.L_188:
        /*0018*/ 	.byte	0x04, 0x17
        /*001a*/ 	.short	(.L_190 - .L_189)
.L_189:
        /*001c*/ 	.word	0x00000000
        /*0020*/ 	.short	0x0000
        /*0022*/ 	.short	0x0000
        /*0024*/ 	.byte	0x00, 0xf5, 0x21, 0x00


	//----- nvinfo : EIATTR_SPARSE_MMA_MASK
	.align		4
.L_190:
        /*0028*/ 	.byte	0x03, 0x50
        /*002a*/ 	.short	0x0000


	//----- nvinfo : EIATTR_MAXREG_COUNT
	.align		4
        /*002c*/ 	.byte	0x03, 0x1b
        /*002e*/ 	.short	0x00ff


	//----- nvinfo : EIATTR_NUM_BARRIERS
	.align		4
        /*0030*/ 	.byte	0x02, 0x4c
        /*0032*/ 	.byte	0x01
	.zero		1


	//----- nvinfo : EIATTR_MERCURY_ISA_VERSION
	.align		4
        /*0034*/ 	.byte	0x03, 0x5f
        /*0036*/ 	.short	0x0101


	//----- nvinfo : EIATTR_VRC_CTA_INIT_COUNT
	.align		4
        /*0038*/ 	.byte	0x02, 0x4a
	.zero		1
	.zero		1


	//----- nvinfo : EIATTR_EXIT_INSTR_OFFSETS
	.align		4
        /*003c*/ 	.byte	0x04, 0x1c
        /*003e*/ 	.short	(.L_192 - .L_191)


	//   ....[0]....
.L_191:
        /*0040*/ 	.word	0x00000820


	//----- nvinfo : EIATTR_CRS_STACK_SIZE
	.align		4
.L_192:
        /*0044*/ 	.byte	0x04, 0x1e
        /*0046*/ 	.short	(.L_194 - .L_193)
.L_193:
        /*0048*/ 	.word	0x00000000


	//----- nvinfo : EIATTR_CBANK_PARAM_SIZE
	.align		4
.L_194:
        /*004c*/ 	.byte	0x03, 0x19
        /*004e*/ 	.short	0x0010


	//----- nvinfo : EIATTR_PARAM_CBANK
	.align		4
        /*0050*/ 	.byte	0x04, 0x0a
        /*0052*/ 	.short	(.L_196 - .L_195)
	.align		4
.L_195:
        /*0054*/ 	.word	index@(.nv.constant0._Z9makePairsPfS_)
        /*0058*/ 	.short	0x0380
        /*005a*/ 	.short	0x0010


	//----- nvinfo : EIATTR_SW_WAR
	.align		4
.L_196:
        /*005c*/ 	.byte	0x04, 0x36
        /*005e*/ 	.short	(.L_198 - .L_197)
.L_197:
        /*0060*/ 	.word	0x00000008
.L_198:


//--------------------- .nv.info._Z6init_rPfi     --------------------------
	.section	.nv.info._Z6init_rPfi,"",@"SHT_CUDA_INFO"
	.sectionflags	@""
	.align	4


	//----- nvinfo : EIATTR_CUDA_API_VERSION
	.align		4
        /*0000*/ 	.byte	0x04, 0x37
        /*0002*/ 	.short	(.L_200 - .L_199)
.L_199:
        /*0004*/ 	.word	0x00000082


	//----- nvinfo : EIATTR_KPARAM_INFO
	.align		4
.L_200:
        /*0008*/ 	.byte	0x04, 0x17
        /*000a*/ 	.short	(.L_202 - .L_201)
.L_201:
        /*000c*/ 	.word	0x00000000
        /*0010*/ 	.short	0x0001
        /*0012*/ 	.short	0x0008
        /*0014*/ 	.byte	0x00, 0xf0, 0x11, 0x00


	//----- nvinfo : EIATTR_KPARAM_INFO
	.align		4
.L_202:
        /*0018*/ 	.byte	0x04, 0x17
        /*001a*/ 	.short	(.L_204 - .L_203)
.L_203:
        /*001c*/ 	.word	0x00000000
        /*0020*/ 	.short	0x0000
        /*0022*/ 	.short	0x0000
        /*0024*/ 	.byte	0x00, 0xf5, 0x21, 0x00


	//----- nvinfo : EIATTR_SPARSE_MMA_MASK
	.align		4
.L_204:
        /*0028*/ 	.byte	0x03, 0x50
        /*002a*/ 	.short	0x0000


	//----- nvinfo : EIATTR_MAXREG_COUNT
	.align		4
        /*002c*/ 	.byte	0x03, 0x1b
        /*002e*/ 	.short	0x00ff


	//----- nvinfo : EIATTR_MERCURY_ISA_VERSION
	.align		4
        /*0030*/ 	.byte	0x03, 0x5f
        /*0032*/ 	.short	0x0101


	//----- nvinfo : EIATTR_VRC_CTA_INIT_COUNT
	.align		4
        /*0034*/ 	.byte	0x02, 0x4a
	.zero		1
	.zero		1


	//----- nvinfo : EIATTR_EXIT_INSTR_OFFSETS
	.align		4
        /*0038*/ 	.byte	0x04, 0x1c
        /*003a*/ 	.short	(.L_206 - .L_205)


	//   ....[0]....
.L_205:
        /*003c*/ 	.word	0x00000100


	//   ....[1]....
        /*0040*/ 	.word	0x00000550


	//----- nvinfo : EIATTR_CRS_STACK_SIZE
	.align		4
.L_206:
        /*0044*/ 	.byte	0x04, 0x1e
        /*0046*/ 	.short	(.L_208 - .L_207)
.L_207:
        /*0048*/ 	.word	0x00000000


	//----- nvinfo : EIATTR_CBANK_PARAM_SIZE
	.align		4
.L_208:
        /*004c*/ 	.byte	0x03, 0x19
        /*004e*/ 	.short	0x000c


	//----- nvinfo : EIATTR_PARAM_CBANK
	.align		4
        /*0050*/ 	.byte	0x04, 0x0a
        /*0052*/ 	.short	(.L_210 - .L_209)
	.align		4
.L_209:
        /*0054*/ 	.word	index@(.nv.constant0._Z6init_rPfi)
        /*0058*/ 	.short	0x0380
        /*005a*/ 	.short	0x000c


	//----- nvinfo : EIATTR_SW_WAR
	.align		4
.L_210:
        /*005c*/ 	.byte	0x04, 0x36
        /*005e*/ 	.short	(.L_212 - .L_211)
.L_211:
        /*0060*/ 	.word	0x00000008
.L_212:


//--------------------- .nv.callgraph             --------------------------
	.section	.nv.callgraph,"",@"SHT_CUDA_CALLGRAPH"
	.align	4
	.sectionentsize	8
	.align		4
        /*0000*/ 	.word	0x00000000
	.align		4
        /*0004*/ 	.word	0xffffffff
	.align		4
        /*0008*/ 	.word	0x00000000
	.align		4
        /*000c*/ 	.word	0xfffffffe
	.align		4
        /*0010*/ 	.word	0x00000000
	.align		4
        /*0014*/ 	.word	0xfffffffd
	.align		4
        /*0018*/ 	.word	0x00000000
	.align		4
        /*001c*/ 	.word	0xfffffffc


//--------------------- .nv.constant4             --------------------------
	.section	.nv.constant4,"a",@progbits
	.align	8
	.align		8
.nv.constant4:
        /*0000*/ 	.dword	precalc_xorwow_matrix
	.align		8
        /*0008*/ 	.dword	precalc_xorwow_offset_matrix
	.align		8
        /*0010*/ 	.dword	mrg32k3aM1
	.align		8
        /*0018*/ 	.dword	mrg32k3aM2
	.align		8
        /*0020*/ 	.dword	mrg32k3aM1SubSeq
	.align		8
        /*0028*/ 	.dword	mrg32k3aM2SubSeq
	.align		8
        /*0030*/ 	.dword	mrg32k3aM1Seq
	.align		8
        /*0038*/ 	.dword	mrg32k3aM2Seq


//--------------------- .nv.constant3             --------------------------
	.section	.nv.constant3,"a",@progbits
	.align	8
.nv.constant3:
	.type		__cr_lgamma_table,@object
	.size		__cr_lgamma_table,(.L_8 - __cr_lgamma_table)
__cr_lgamma_table:
        /*0000*/ 	.byte	0x00, 0x00, 0x00, 0x00, 0x00, 0x00, 0x00, 0x00, 0x00, 0x00, 0x00, 0x00, 0x00, 0x00, 0x00, 0x00
        /*0010*/ 	.byte	0xef, 0x39, 0xfa, 0xfe, 0x42, 0x2e, 0xe6, 0x3f, 0x02, 0x20, 0x2a, 0xfa, 0x0b, 0xab, 0xfc, 0x3f
        /*0020*/ 	.byte	0xf9, 0x2c, 0x92, 0x7c, 0xa7, 0x6c, 0x09, 0x40, 0xc9, 0x79, 0x44, 0x3c, 0x64, 0x26, 0x13, 0x40
        /*0030*/ 	.byte	0xca, 0x01, 0xcf, 0x3a, 0x27, 0x51, 0x1a, 0x40, 0x30, 0xcc, 0x2d, 0xf3, 0xe1, 0x0c, 0x21, 0x40
        /*0040*/ 	.byte	0x0d, 0xb7, 0xfc, 0x82, 0x8e, 0x35, 0x25, 0x40
.L_8:


//--------------------- .text._Z17newForceReductionPfS_ii --------------------------
	.section	.text._Z17newForceReductionPfS_ii,"ax",@progbits
	.align	128
        .global         _Z17newForceReductionPfS_ii
        .type           _Z17newForceReductionPfS_ii,@function
        .size           _Z17newForceReductionPfS_ii,(.L_x_95 - _Z17newForceReductionPfS_ii)
        .other          _Z17newForceReductionPfS_ii,@"STO_CUDA_ENTRY STV_DEFAULT"
_Z17newForceReductionPfS_ii:
.text._Z17newForceReductionPfS_ii:
[----:B------:R-:W-:Y:S01]  /*0000*/  LDC R1, c[0x0][0x37c] ;  /* 0x0000df00ff017b82 */ /* 0x000fe20000000800 */
[----:B------:R-:W0:Y:S01]  /*0010*/  S2R R0, SR_TID.X ;  /* 0x0000000000007919 */ /* 0x000e220000002100 */
[----:B------:R-:W1:Y:S01]  /*0020*/  LDCU.64 UR6, c[0x0][0x358] ;  /* 0x00006b00ff0677ac */ /* 0x000e620008000a00 */
[----:B0-----:R-:W-:-:S13]  /*0030*/  ISETP.GT.U32.AND P0, PT, R0, 0x1ff, PT ;  /* 0x000001ff0000780c */ /* 0x001fda0003f04070 */
[----:B------:R-:W0:Y:S01]  /*0040*/  @!P0 S2R R5, SR_CTAID.X ;  /* 0x0000000000058919 */ /* 0x000e220000002500 */
[----:B------:R-:W2:Y:S01]  /*0050*/  @!P0 LDC.64 R2, c[0x0][0x380] ;  /* 0x0000e000ff028b82 */ /* 0x000ea20000000a00 */
[----:B0-----:R-:W-:-:S05]  /*0060*/  @!P0 LEA R5, R5, R0, 0x9 ;  /* 0x0000000005058211 */ /* 0x001fca00078e48ff */
[----:B--2---:R-:W-:-:S06]  /*0070*/  @!P0 IMAD.WIDE.U32 R2, R5, 0x4, R2 ;  /* 0x0000000405028825 */ /* 0x004fcc00078e0002 */
[----:B-1----:R-:W2:Y:S01]  /*0080*/  @!P0 LDG.E R3, desc[UR6][R2.64] ;  /* 0x0000000602038981 */ /* 0x002ea2000c1e1900 */
[----:B------:R-:W0:Y:S01]  /*0090*/  S2UR UR5, SR_CgaCtaId ;  /* 0x00000000000579c3 */ /* 0x000e220000008800 */
[----:B------:R-:W-:Y:S01]  /*00a0*/  UMOV UR4, 0x400 ;  /* 0x0000040000047882 */ /* 0x000fe20000000000 */
[----:B------:R-:W-:Y:S01]  /*00b0*/  ISETP.GT.U32.AND P1, PT, R0, 0xff, PT ;  /* 0x000000ff0000780c */ /* 0x000fe20003f24070 */
[----:B0-----:R-:W-:-:S06]  /*00c0*/  ULEA UR4, UR5, UR4, 0x18 ;  /* 0x0000000405047291 */ /* 0x001fcc000f8ec0ff */
[----:B------:R-:W-:-:S05]  /*00d0*/  LEA R4, R0, UR4, 0x2 ;  /* 0x0000000400047c11 */ /* 0x000fca000f8e10ff */
[----:B--2---:R-:W-:Y:S04]  /*00e0*/  @!P0 STS [R4], R3 ;  /* 0x0000000304008388 */ /* 0x004fe80000000800 */
[----:B------:R-:W-:Y:S01]  /*00f0*/  @P0 STS [R4], RZ ;  /* 0x000000ff04000388 */ /* 0x000fe20000000800 */
[----:B------:R-:W-:Y:S06]  /*0100*/  BAR.SYNC.DEFER_BLOCKING 0x0 ;  /* 0x0000000000007b1d */ /* 0x000fec0000010000 */
[----:B------:R-:W-:Y:S04]  /*0110*/  @!P0 LDS R5, [R4+0x800] ;  /* 0x0008000004058984 */ /* 0x000fe80000000800 */
[----:B------:R-:W0:Y:S02]  /*0120*/  @!P0 LDS R6, [R4] ;  /* 0x0000000004068984 */ /* 0x000e240000000800 */
[----:B0-----:R-:W-:-:S05]  /*0130*/  @!P0 FADD R5, R5, R6 ;  /* 0x0000000605058221 */ /* 0x001fca0000000000 */
[----:B------:R-:W-:Y:S01]  /*0140*/  @!P0 STS [R4], R5 ;  /* 0x0000000504008388 */ /* 0x000fe20000000800 */
[----:B------:R-:W-:Y:S01]  /*0150*/  BAR.SYNC.DEFER_BLOCKING 0x0 ;  /* 0x0000000000007b1d */ /* 0x000fe20000010000 */
[----:B------:R-:W-:-:S05]  /*0160*/  ISETP.GT.U32.AND P0, PT, R0, 0x7f, PT ;  /* 0x0000007f0000780c */ /* 0x000fca0003f04070 */
        /* <DEDUP_REMOVED lines=15> */
[----:B------:R0:W-:Y:S01]  /*0260*/  @!P1 STS [R4], R5 ;  /* 0x0000000504009388 */ /* 0x0001e20000000800 */
[----:B------:R-:W-:Y:S06]  /*0270*/  BAR.SYNC.DEFER_BLOCKING 0x0 ;  /* 0x0000000000007b1d */ /* 0x000fec0000010000 */
[----:B------:R-:W-:Y:S05]  /*0280*/  @P0 EXIT ;  /* 0x000000000000094d */ /* 0x000fea0003800000 */
[----:B------:R-:W-:Y:S01]  /*0290*/  LDS R2, [R4+0x80] ;  /* 0x0000800004027984 */ /* 0x000fe20000000800 */
[----:B------:R-:W-:-:S03]  /*02a0*/  ISETP.NE.AND P0, PT, R0, RZ, PT ;  /* 0x000000ff0000720c */ /* 0x000fc60003f05270 */
[----:B------:R-:W1:Y:S04]  /*02b0*/  LDS R3, [R4] ;  /* 0x0000000004037984 */ /* 0x000e680000000800 */
[----:B0-----:R-:W0:Y:S04]  /*02c0*/  LDS R5, [R4+0x40] ;  /* 0x0000400004057984 */ /* 0x001e280000000800 */
[----:B------:R-:W2:Y:S04]  /*02d0*/  LDS R7, [R4+0x20] ;  /* 0x0000200004077984 */ /* 0x000ea80000000800 */
[----:B------:R-:W3:Y:S04]  /*02e0*/  LDS R9, [R4+0x10] ;  /* 0x0000100004097984 */ /* 0x000ee80000000800 */
[----:B------:R-:W4:Y:S04]  /*02f0*/  LDS R11, [R4+0x8] ;  /* 0x00000800040b7984 */ /* 0x000f280000000800 */
[----:B------:R-:W5:Y:S01]  /*0300*/  LDS R13, [R4+0x4] ;  /* 0x00000400040d7984 */ /* 0x000f620000000800 */
[----:B-1----:R-:W-:-:S04]  /*0310*/  FADD R2, R2, R3 ;  /* 0x0000000302027221 */ /* 0x002fc80000000000 */
[----:B0-----:R-:W-:-:S04]  /*0320*/  FADD R2, R2, R5 ;  /* 0x0000000502027221 */ /* 0x001fc80000000000 */
[----:B--2---:R-:W-:-:S04]  /*0330*/  FADD R2, R2, R7 ;  /* 0x0000000702027221 */ /* 0x004fc80000000000 */
[----:B---3--:R-:W-:-:S04]  /*0340*/  FADD R2, R2, R9 ;  /* 0x0000000902027221 */ /* 0x008fc80000000000 */
[----:B----4-:R-:W-:-:S04]  /*0350*/  FADD R2, R2, R11 ;  /* 0x0000000b02027221 */ /* 0x010fc80000000000 */
[----:B-----5:R-:W-:-:S05]  /*0360*/  FADD R13, R2, R13 ;  /* 0x0000000d020d7221 */ /* 0x020fca0000000000 */
[----:B------:R0:W-:Y:S01]  /*0370*/  STS [R4], R13 ;  /* 0x0000000d04007388 */ /* 0x0001e20000000800 */
[----:B------:R-:W-:Y:S05]  /*0380*/  @P0 EXIT ;  /* 0x000000000000094d */ /* 0x000fea0003800000 */
[----:B------:R-:W1:Y:S01]  /*0390*/  LDS R0, [UR4] ;  /* 0x00000004ff007984 */ /* 0x000e620008000800 */
[----:B------:R-:W2:Y:S01]  /*03a0*/  LDC.64 R2, c[0x0][0x388] ;  /* 0x0000e200ff027b82 */ /* 0x000ea20000000a00 */
[----:B------:R-:W2:Y:S02]  /*03b0*/  S2R R5, SR_CTAID.X ;  /* 0x0000000000057919 */ /* 0x000ea40000002500 */
[----:B--2---:R-:W-:-:S04]  /*03c0*/  IMAD.WIDE.U32 R2, R5, 0x4, R2 ;  /* 0x0000000405027825 */ /* 0x004fc800078e0002 */
[----:B-1----:R-:W-:-:S05]  /*03d0*/  FADD R5, -R0, -RZ ;  /* 0x800000ff00057221 */ /* 0x002fca0000000100 */
[----:B------:R-:W-:Y:S01]  /*03e0*/  STG.E desc[UR6][R2.64], R5 ;  /* 0x0000000502007986 */ /* 0x000fe2000c101906 */
[----:B------:R-:W-:Y:S05]  /*03f0*/  EXIT ;  /* 0x000000000000794d */ /* 0x000fea0003800000 */
.L_x_0:
[----:B------:R-:W-:-:S00]  /*0400*/  BRA `(.L_x_0) ;  /* 0xfffffffc00fc7947 */ /* 0x000fc0000383ffff */
[----:B------:R-:W-:-:S00]  /*0410*/  NOP ;  /* 0x0000000000007918 */ /* 0x000fc00000000000 */
        /* <DEDUP_REMOVED lines=14> */
.L_x_95:


//--------------------- .text._Z15forcered_simplePfS_ --------------------------
	.section	.text._Z15forcered_simplePfS_,"ax",@progbits
	.align	128
        .global         _Z15forcered_simplePfS_
        .type           _Z15forcered_simplePfS_,@function
        .size           _Z15forcered_simplePfS_,(.L_x_96 - _Z15forcered_simplePfS_)
        .other          _Z15forcered_simplePfS_,@"STO_CUDA_ENTRY STV_DEFAULT"
_Z15forcered_simplePfS_:
.text._Z15forcered_simplePfS_:
[----:B------:R-:W-:Y:S01]  /*0000*/  LDC R1, c[0x0][0x37c] ;  /* 0x0000df00ff017b82 */ /* 0x000fe20000000800 */
[----:B------:R-:W0:Y:S01]  /*0010*/  S2R R0, SR_TID.X ;  /* 0x0000000000007919 */ /* 0x000e220000002100 */
[----:B------:R-:W0:Y:S06]  /*0020*/  LDCU UR4, c[0x0][0x360] ;  /* 0x00006c00ff0477ac */ /* 0x000e2c0008000800 */
[----:B------:R-:W1:Y:S01]  /*0030*/  S2UR UR5, SR_CgaCtaId ;  /* 0x00000000000579c3 */ /* 0x000e620000008800 */
[----:B------:R-:W-:Y:S01]  /*0040*/  BSSY.RECONVERGENT B0, `(.L_x_1) ;  /* 0x0000108000007945 */ /* 0x000fe20003800200 */
[----:B------:R-:W0:Y:S01]  /*0050*/  S2R R3, SR_CTAID.X ;  /* 0x0000000000037919 */ /* 0x000e220000002500 */
[----:B------:R-:W2:Y:S01]  /*0060*/  LDCU.64 UR6, c[0x0][0x358] ;  /* 0x00006b00ff0677ac */ /* 0x000ea20008000a00 */
[----:B0-----:R-:W-:Y:S01]  /*0070*/  IMAD R0, R3, UR4, R0 ;  /* 0x0000000403007c24 */ /* 0x001fe2000f8e0200 */
[----:B------:R-:W-:-:S02]  /*0080*/  UMOV UR4, 0x400 ;  /* 0x0000040000047882 */ /* 0x000fc40000000000 */
[----:B-1----:R-:W-:Y:S02]  /*0090*/  ULEA UR4, UR5, UR4, 0x18 ;  /* 0x0000000405047291 */ /* 0x002fe4000f8ec0ff */
[----:B------:R-:W-:-:S04]  /*00a0*/  ISETP.GT.AND P0, PT, R0, 0x5ff, PT ;  /* 0x000005ff0000780c */ /* 0x000fc80003f04270 */
[----:B------:R-:W-:-:S09]  /*00b0*/  LEA R8, R0, UR4, 0x2 ;  /* 0x0000000400087c11 */ /* 0x000fd2000f8e10ff */
[----:B------:R0:W-:Y:S01]  /*00c0*/  @!P0 STS [R8], RZ ;  /* 0x000000ff08008388 */ /* 0x0001e20000000800 */
[----:B------:R-:W-:Y:S06]  /*00d0*/  BAR.SYNC.DEFER_BLOCKING 0x0 ;  /* 0x0000000000007b1d */ /* 0x000fec0000010000 */
[----:B--2---:R-:W-:Y:S05]  /*00e0*/  @P0 BRA `(.L_x_2) ;  /* 0x0000000c00f40947 */ /* 0x004fea0003800000 */
[----:B------:R-:W1:Y:S01]  /*00f0*/  LDCU.64 UR4, c[0x0][0x380] ;  /* 0x00007000ff0477ac */ /* 0x000e620008000a00 */
[----:B------:R-:W-:Y:S01]  /*0100*/  SHF.R.S32.HI R3, RZ, 0x1f, R0 ;  /* 0x0000001fff037819 */ /* 0x000fe20000011400 */
[----:B------:R-:W2:Y:S03]  /*0110*/  LDS R20, [R8] ;  /* 0x0000000008147984 */ /* 0x000ea60000000800 */
[----:B------:R-:W-:-:S04]  /*0120*/  LEA.HI R3, R3, R0, RZ, 0x9 ;  /* 0x0000000003037211 */ /* 0x000fc800078f48ff */
[----:B------:R-:W-:-:S05]  /*0130*/  SHF.R.U32.HI R11, RZ, 0x9, R3 ;  /* 0x00000009ff0b7819 */ /* 0x000fca0000011603 */
[----:B------:R-:W-:Y:S01]  /*0140*/  IMAD R11, R11, 0x3fe00, R0 ;  /* 0x0003fe000b0b7824 */ /* 0x000fe200078e0200 */
[----:B-1----:R-:W-:-:S04]  /*0150*/  UIADD3 UR4, UP0, UPT, UR4, 0x4000, URZ ;  /* 0x0000400004047890 */ /* 0x002fc8000ff1e0ff */
[----:B------:R-:W-:Y:S02]  /*0160*/  UIADD3.X UR5, UPT, UPT, URZ, UR5, URZ, UP0, !UPT ;  /* 0x00000005ff057290 */ /* 0x000fe400087fe4ff */
[----:B------:R-:W-:-:S04]  /*0170*/  MOV R2, UR4 ;  /* 0x0000000400027c02 */ /* 0x000fc80008000f00 */
[----:B------:R-:W-:-:S03]  /*0180*/  MOV R3, UR5 ;  /* 0x0000000500037c02 */ /* 0x000fc60008000f00 */
[----:B------:R-:W-:-:S05]  /*0190*/  IMAD.WIDE R6, R11, 0x4, R2 ;  /* 0x000000040b067825 */ /* 0x000fca00078e0202 */
[----:B------:R-:W2:Y:S04]  /*01a0*/  LDG.E R27, desc[UR6][R6.64+-0x4000] ;  /* 0xffc00006061b7981 */ /* 0x000ea8000c1e1900 */
[----:B------:R-:W3:Y:S04]  /*01b0*/  LDG.E R21, desc[UR6][R6.64+-0x3800] ;  /* 0xffc8000606157981 */ /* 0x000ee8000c1e1900 */
[----:B------:R-:W4:Y:S04]  /*01c0*/  LDG.E R22, desc[UR6][R6.64+-0x3000] ;  /* 0xffd0000606167981 */ /* 0x000f28000c1e1900 */
[----:B------:R-:W5:Y:S04]  /*01d0*/  LDG.E R24, desc[UR6][R6.64+-0x2800] ;  /* 0xffd8000606187981 */ /* 0x000f68000c1e1900 */
        /* <DEDUP_REMOVED lines=8> */
[----:B------:R-:W5:Y:S01]  /*0260*/  LDG.E R12, desc[UR6][R6.64+0x2000] ;  /* 0x00200006060c7981 */ /* 0x000f62000c1e1900 */
[----:B------:R-:W-:-:S03]  /*0270*/  IADD3 R5, PT, PT, R11, 0x2000, RZ ;  /* 0x000020000b057810 */ /* 0x000fc60007ffe0ff */
[----:B------:R-:W5:Y:S04]  /*0280*/  LDG.E R9, desc[UR6][R6.64+0x2800] ;  /* 0x0028000606097981 */ /* 0x000f68000c1e1900 */
[----:B------:R-:W5:Y:S01]  /*0290*/  LDG.E R10, desc[UR6][R6.64+0x3000] ;  /* 0x00300006060a7981 */ /* 0x000f62000c1e1900 */
[----:B------:R-:W-:-:S03]  /*02a0*/  IMAD.WIDE R4, R5, 0x4, R2 ;  /* 0x0000000405047825 */ /* 0x000fc600078e0202 */
[----:B------:R-:W5:Y:S04]  /*02b0*/  LDG.E R18, desc[UR6][R6.64+0x3800] ;  /* 0x0038000606127981 */ /* 0x000f68000c1e1900 */
[----:B------:R-:W5:Y:S04]  /*02c0*/  LDG.E R19, desc[UR6][R4.64+-0x4000] ;  /* 0xffc0000604137981 */ /* 0x000f68000c1e1900 */
[----:B------:R-:W5:Y:S04]  /*02d0*/  LDG.E R6, desc[UR6][R4.64+-0x1800] ;  /* 0xffe8000604067981 */ /* 0x000f68000c1e1900 */
[----:B------:R-:W5:Y:S01]  /*02e0*/  LDG.E R7, desc[UR6][R4.64+-0x1000] ;  /* 0xfff0000604077981 */ /* 0x000f62000c1e1900 */
[----:B--2---:R-:W-:-:S03]  /*02f0*/  FADD R28, R20, R27 ;  /* 0x0000001b141c7221 */ /* 0x004fc60000000000 */
[----:B------:R-:W2:Y:S01]  /*0300*/  LDG.E R20, desc[UR6][R4.64+-0x3800] ;  /* 0xffc8000604147981 */ /* 0x000ea2000c1e1900 */
[----:B---3--:R-:W-:-:S03]  /*0310*/  FADD R27, R28, R21 ;  /* 0x000000151c1b7221 */ /* 0x008fc60000000000 */
[----:B------:R-:W3:Y:S01]  /*0320*/  LDG.E R21, desc[UR6][R4.64+-0x3000] ;  /* 0xffd0000604157981 */ /* 0x000ee2000c1e1900 */
[----:B----4-:R-:W-:-:S03]  /*0330*/  FADD R27, R27, R22 ;  /* 0x000000161b1b7221 */ /* 0x010fc60000000000 */
[----:B------:R-:W4:Y:S01]  /*0340*/  LDG.E R22, desc[UR6][R4.64+-0x2800] ;  /* 0xffd8000604167981 */ /* 0x000f22000c1e1900 */
[----:B-----5:R-:W-:-:S03]  /*0350*/  FADD R27, R27, R24 ;  /* 0x000000181b1b7221 */ /* 0x020fc60000000000 */
[----:B------:R-:W5:Y:S01]  /*0360*/  LDG.E R24, desc[UR6][R4.64+-0x2000] ;  /* 0xffe0000604187981 */ /* 0x000f62000c1e1900 */
[----:B------:R-:W-:-:S04]  /*0370*/  FADD R26, R27, R26 ;  /* 0x0000001a1b1a7221 */ /* 0x000fc80000000000 */
[----:B------:R-:W-:-:S04]  /*0380*/  FADD R26, R26, R25 ;  /* 0x000000191a1a7221 */ /* 0x000fc80000000000 */
[----:B------:R-:W-:Y:S02]  /*0390*/  FADD R26, R26, R23 ;  /* 0x000000171a1a7221 */ /* 0x000fe40000000000 */
[----:B------:R-:W5:Y:S02]  /*03a0*/  LDG.E R23, desc[UR6][R4.64+-0x800] ;  /* 0xfff8000604177981 */ /* 0x000f64000c1e1900 */
[----:B------:R-:W-:Y:S02]  /*03b0*/  FADD R25, R26, R17 ;  /* 0x000000111a197221 */ /* 0x000fe40000000000 */
[----:B------:R-:W5:Y:S02]  /*03c0*/  LDG.E R17, desc[UR6][R4.64] ;  /* 0x0000000604117981 */ /* 0x000f64000c1e1900 */
[----:B------:R-:W-:Y:S02]  /*03d0*/  FADD R26, R25, R16 ;  /* 0x00000010191a7221 */ /* 0x000fe40000000000 */
[----:B------:R-:W5:Y:S02]  /*03e0*/  LDG.E R16, desc[UR6][R4.64+0x800] ;  /* 0x0008000604107981 */ /* 0x000f64000c1e1900 */
[----:B------:R-:W-:-:S02]  /*03f0*/  FADD R25, R26, R15 ;  /* 0x0000000f1a197221 */ /* 0x000fc40000000000 */
[----:B------:R-:W5:Y:S02]  /*0400*/  LDG.E R15, desc[UR6][R4.64+0x1000] ;  /* 0x00100006040f7981 */ /* 0x000f64000c1e1900 */
[----:B------:R-:W-:Y:S02]  /*0410*/  FADD R26, R25, R14 ;  /* 0x0000000e191a7221 */ /* 0x000fe40000000000 */
[----:B------:R-:W5:Y:S02]  /*0420*/  LDG.E R14, desc[UR6][R4.64+0x1800] ;  /* 0x00180006040e7981 */ /* 0x000f64000c1e1900 */
[----:B------:R-:W-:Y:S02]  /*0430*/  FADD R25, R26, R13 ;  /* 0x0000000d1a197221 */ /* 0x000fe40000000000 */
[----:B------:R-:W5:Y:S02]  /*0440*/  LDG.E R13, desc[UR6][R4.64+0x2000] ;  /* 0x00200006040d7981 */ /* 0x000f64000c1e1900 */
[----:B------:R-:W-:-:S02]  /*0450*/  FADD R28, R25, R12 ;  /* 0x0000000c191c7221 */ /* 0x000fc40000000000 */
[----:B------:R-:W5:Y:S04]  /*0460*/  LDG.E R25, desc[UR6][R4.64+0x2800] ;  /* 0x0028000604197981 */ /* 0x000f68000c1e1900 */
[----:B------:R-:W5:Y:S04]  /*0470*/  LDG.E R12, desc[UR6][R4.64+0x3000] ;  /* 0x00300006040c7981 */ /* 0x000f68000c1e1900 */
[----:B------:R-:W5:Y:S01]  /*0480*/  LDG.E R26, desc[UR6][R4.64+0x3800] ;  /* 0x00380006041a7981 */ /* 0x000f62000c1e1900 */
[----:B------:R-:W-:-:S04]  /*0490*/  FADD R9, R28, R9 ;  /* 0x000000091c097221 */ /* 0x000fc80000000000 */
[----:B------:R-:W-:-:S04]  /*04a0*/  FADD R9, R9, R10 ;  /* 0x0000000a09097221 */ /* 0x000fc80000000000 */
[----:B------:R-:W-:-:S04]  /*04b0*/  FADD R18, R9, R18 ;  /* 0x0000001209127221 */ /* 0x000fc80000000000 */
[----:B------:R-:W-:Y:S01]  /*04c0*/  FADD R19, R18, R19 ;  /* 0x0000001312137221 */ /* 0x000fe20000000000 */
[----:B------:R-:W-:Y:S01]  /*04d0*/  IADD3 R9, PT, PT, R11, 0x4000, RZ ;  /* 0x000040000b097810 */ /* 0x000fe20007ffe0ff */
[----:B------:R-:W-:Y:S02]  /*04e0*/  UMOV UR4, 0x20 ;  /* 0x0000002000047882 */ /* 0x000fe40000000000 */
[----:B--2---:R-:W-:-:S04]  /*04f0*/  FADD R20, R19, R20 ;  /* 0x0000001413147221 */ /* 0x004fc80000000000 */
[----:B---3--:R-:W-:-:S04]  /*0500*/  FADD R21, R20, R21 ;  /* 0x0000001514157221 */ /* 0x008fc80000000000 */
[----:B----4-:R-:W-:-:S04]  /*0510*/  FADD R21, R21, R22 ;  /* 0x0000001615157221 */ /* 0x010fc80000000000 */
[----:B-----5:R-:W-:-:S04]  /*0520*/  FADD R21, R21, R24 ;  /* 0x0000001815157221 */ /* 0x020fc80000000000 */
[----:B------:R-:W-:-:S04]  /*0530*/  FADD R6, R21, R6 ;  /* 0x0000000615067221 */ /* 0x000fc80000000000 */
        /* <DEDUP_REMOVED lines=9> */
[----:B------:R-:W-:-:S07]  /*05d0*/  FADD R19, R25, R26 ;  /* 0x0000001a19137221 */ /* 0x000fce0000000000 */
.L_x_3:
        /* <DEDUP_REMOVED lines=16> */
[----:B------:R-:W5:Y:S02]  /*06e0*/  LDG.E R4, desc[UR6][R10.64+0x3000] ;  /* 0x003000060a047981 */ /* 0x000f64000c1e1900 */
[----:B------:R-:W-:Y:S02]  /*06f0*/  IMAD.WIDE R12, R13, 0x4, R2 ;  /* 0x000000040d0c7825 */ /* 0x000fe400078e0202 */
        /* <DEDUP_REMOVED lines=12> */
[----:B------:R-:W-:-:S03]  /*07c0*/  FADD R27, R28, R15 ;  /* 0x0000000f1c1b7221 */ /* 0x000fc60000000000 */
[----:B------:R-:W5:Y:S01]  /*07d0*/  LDG.E R15, desc[UR6][R12.64+-0x1800] ;  /* 0xffe800060c0f7981 */ /* 0x000f62000c1e1900 */
[----:B------:R-:W-:-:S03]  /*07e0*/  FADD R27, R27, R14 ;  /* 0x0000000e1b1b7221 */ /* 0x000fc60000000000 */
[----:B------:R-:W5:Y:S01]  /*07f0*/  LDG.E R14, desc[UR6][R12.64+-0x1000] ;  /* 0xfff000060c0e7981 */ /* 0x000f62000c1e1900 */
[----:B------:R-:W-:-:S03]  /*0800*/  FADD R27, R27, R26 ;  /* 0x0000001a1b1b7221 */ /* 0x000fc60000000000 */
[----:B------:R-:W5:Y:S01]  /*0810*/  LDG.E R26, desc[UR6][R12.64+-0x800] ;  /* 0xfff800060c1a7981 */ /* 0x000f62000c1e1900 */
[----:B------:R-:W-:-:S04]  /*0820*/  FADD R24, R27, R24 ;  /* 0x000000181b187221 */ /* 0x000fc80000000000 */
[----:B------:R-:W-:Y:S02]  /*0830*/  FADD R24, R24, R25 ;  /* 0x0000001918187221 */ /* 0x000fe40000000000 */
[----:B------:R-:W5:Y:S02]  /*0840*/  LDG.E R25, desc[UR6][R12.64+0x1000] ;  /* 0x001000060c197981 */ /* 0x000f64000c1e1900 */
[----:B------:R-:W-:Y:S02]  /*0850*/  FADD R23, R24, R23 ;  /* 0x0000001718177221 */ /* 0x000fe40000000000 */
[----:B------:R-:W5:Y:S02]  /*0860*/  LDG.E R24, desc[UR6][R12.64+0x2000] ;  /* 0x002000060c187981 */ /* 0x000f64000c1e1900 */
[----:B------:R-:W-:Y:S02]  /*0870*/  FADD R22, R23, R22 ;  /* 0x0000001617167221 */ /* 0x000fe40000000000 */
[----:B------:R-:W5:Y:S02]  /*0880*/  LDG.E R23, desc[UR6][R12.64+0x1800] ;  /* 0x001800060c177981 */ /* 0x000f64000c1e1900 */
[----:B------:R-:W-:-:S04]  /*0890*/  FADD R7, R22, R7 ;  /* 0x0000000716077221 */ /* 0x000fc80000000000 */
[----:B------:R-:W-:Y:S02]  /*08a0*/  FADD R22, R7, R6 ;  /* 0x0000000607167221 */ /* 0x000fe40000000000 */
[----:B------:R-:W5:Y:S02]  /*08b0*/  LDG.E R6, desc[UR6][R12.64+0x2800] ;  /* 0x002800060c067981 */ /* 0x000f64000c1e1900 */
[----:B------:R-:W-:Y:S02]  /*08c0*/  FADD R5, R22, R5 ;  /* 0x0000000516057221 */ /* 0x000fe40000000000 */
[----:B------:R-:W5:Y:S02]  /*08d0*/  LDG.E R7, desc[UR6][R12.64+0x3000] ;  /* 0x003000060c077981 */ /* 0x000f64000c1e1900 */
[----:B------:R-:W-:Y:S01]  /*08e0*/  FADD R28, R5, R4 ;  /* 0x00000004051c7221 */ /* 0x000fe20000000000 */
[----:B------:R-:W-:Y:S01]  /*08f0*/  IADD3 R5, PT, PT, R9, 0x4000, RZ ;  /* 0x0000400009057810 */ /* 0x000fe20007ffe0ff */
[----:B------:R5:W5:Y:S04]  /*0900*/  LDG.E R22, desc[UR6][R12.64+0x3800] ;  /* 0x003800060c167981 */ /* 0x000b68000c1e1900 */
[----:B------:R-:W-:-:S04]  /*0910*/  IMAD.WIDE R4, R5, 0x4, R2 ;  /* 0x0000000405047825 */ /* 0x000fc800078e0202 */
[----:B------:R-:W-:Y:S02]  /*0920*/  FADD R27, R28, R21 ;  /* 0x000000151c1b7221 */ /* 0x000fe40000000000 */
[----:B------:R-:W5:Y:S02]  /*0930*/  LDG.E R21, desc[UR6][R4.64+-0x4000] ;  /* 0xffc0000604157981 */ /* 0x000f64000c1e1900 */
[----:B------:R-:W-:Y:S02]  /*0940*/  FADD R28, R27, R20 ;  /* 0x000000141b1c7221 */ /* 0x000fe40000000000 */
[----:B------:R-:W5:Y:S02]  /*0950*/  LDG.E R20, desc[UR6][R4.64+-0x3800] ;  /* 0xffc8000604147981 */ /* 0x000f64000c1e1900 */
[----:B--2---:R-:W-:Y:S02]  /*0960*/  FADD R27, R28, R19 ;  /* 0x000000131c1b7221 */ /* 0x004fe40000000000 */
[----:B------:R-:W2:Y:S02]  /*0970*/  LDG.E R19, desc[UR6][R4.64+-0x3000] ;  /* 0xffd0000604137981 */ /* 0x000ea4000c1e1900 */
[----:B---3--:R-:W-:-:S02]  /*0980*/  FADD R28, R27, R18 ;  /* 0x000000121b1c7221 */ /* 0x008fc40000000000 */
[----:B------:R-:W3:Y:S02]  /*0990*/  LDG.E R18, desc[UR6][R4.64+-0x2800] ;  /* 0xffd8000604127981 */ /* 0x000ee4000c1e1900 */
[----:B----4-:R-:W-:Y:S02]  /*09a0*/  FADD R27, R28, R17 ;  /* 0x000000111c1b7221 */ /* 0x010fe40000000000 */
[----:B------:R-:W4:Y:S02]  /*09b0*/  LDG.E R17, desc[UR6][R4.64+-0x2000] ;  /* 0xffe0000604117981 */ /* 0x000f24000c1e1900 */
[----:B-----5:R-:W-:Y:S02]  /*09c0*/  FADD R12, R27, R16 ;  /* 0x000000101b0c7221 */ /* 0x020fe40000000000 */
[----:B------:R-:W5:Y:S02]  /*09d0*/  LDG.E R16, desc[UR6][R4.64+-0x1800] ;  /* 0xffe8000604107981 */ /* 0x000f64000c1e1900 */
[----:B------:R-:W-:-:S02]  /*09e0*/  FADD R13, R12, R15 ;  /* 0x0000000f0c0d7221 */ /* 0x000fc40000000000 */
[----:B------:R-:W5:Y:S02]  /*09f0*/  LDG.E R15, desc[UR6][R4.64+-0x1000] ;  /* 0xfff00006040f7981 */ /* 0x000f64000c1e1900 */
[----:B------:R-:W-:Y:S02]  /*0a00*/  FADD R13, R13, R14 ;  /* 0x0000000e0d0d7221 */ /* 0x000fe40000000000 */
[----:B------:R-:W5:Y:S02]  /*0a10*/  LDG.E R14, desc[UR6][R4.64+-0x800] ;  /* 0xfff80006040e7981 */ /* 0x000f64000c1e1900 */
[----:B------:R-:W-:Y:S02]  /*0a20*/  FADD R26, R13, R26 ;  /* 0x0000001a0d1a7221 */ /* 0x000fe40000000000 */
[----:B------:R-:W5:Y:S04]  /*0a30*/  LDG.E R13, desc[UR6][R4.64] ;  /* 0x00000006040d7981 */ /* 0x000f68000c1e1900 */
        /* <DEDUP_REMOVED lines=12> */
[----:B------:R-:W-:Y:S01]  /*0b00*/  FADD R27, R6, R7 ;  /* 0x00000007061b7221 */ /* 0x000fe20000000000 */
[----:B------:R-:W-:Y:S01]  /*0b10*/  IADD3 R7, PT, PT, R9, 0x6000, RZ ;  /* 0x0000600009077810 */ /* 0x000fe20007ffe0ff */
[----:B------:R-:W5:Y:S04]  /*0b20*/  LDG.E R26, desc[UR6][R4.64+0x3800] ;  /* 0x00380006041a7981 */ /* 0x000f68000c1e1900 */
[----:B------:R-:W-:-:S04]  /*0b30*/  IMAD.WIDE R6, R7, 0x4, R2 ;  /* 0x0000000407067825 */ /* 0x000fc800078e0202 */
[----:B------:R-:W-:Y:S02]  /*0b40*/  FADD R28, R27, R22 ;  /* 0x000000161b1c7221 */ /* 0x000fe40000000000 */
[----:B------:R-:W5:Y:S02]  /*0b50*/  LDG.E R22, desc[UR6][R6.64+-0x4000] ;  /* 0xffc0000606167981 */ /* 0x000f64000c1e1900 */
[----:B------:R-:W-:Y:S02]  /*0b60*/  FADD R27, R28, R21 ;  /* 0x000000151c1b7221 */ /* 0x000fe40000000000 */
[----:B------:R-:W5:Y:S02]  /*0b70*/  LDG.E R21, desc[UR6][R6.64+-0x3800] ;  /* 0xffc8000606157981 */ /* 0x000f64000c1e1900 */
[----:B------:R-:W-:Y:S02]  /*0b80*/  FADD R28, R27, R20 ;  /* 0x000000141b1c7221 */ /* 0x000fe40000000000 */
[----:B------:R-:W5:Y:S04]  /*0b90*/  LDG.E R20, desc[UR6][R6.64+-0x3000] ;  /* 0xffd0000606147981 */ /* 0x000f68000c1e1900 */
[----:B------:R-:W5:Y:S04]  /*0ba0*/  LDG.E R4, desc[UR6][R6.64+-0x2000] ;  /* 0xffe0000606047981 */ /* 0x000f68000c1e1900 */
[----:B------:R-:W5:Y:S01]  /*0bb0*/  LDG.E R5, desc[UR6][R6.64+-0x1800] ;  /* 0xffe8000606057981 */ /* 0x000f62000c1e1900 */
[----:B--2---:R-:W-:-:S03]  /*0bc0*/  FADD R27, R28, R19 ;  /* 0x000000131c1b7221 */ /* 0x004fc60000000000 */
[----:B------:R-:W2:Y:S01]  /*0bd0*/  LDG.E R19, desc[UR6][R6.64+-0x2800] ;  /* 0xffd8000606137981 */ /* 0x000ea2000c1e1900 */
[----:B---3--:R-:W-:-:S04]  /*0be0*/  FADD R18, R27, R18 ;  /* 0x000000121b127221 */ /* 0x008fc80000000000 */
[----:B----4-:R-:W-:-:S04]  /*0bf0*/  FADD R17, R18, R17 ;  /* 0x0000001112117221 */ /* 0x010fc80000000000 */
[----:B-----5:R-:W-:Y:S02]  /*0c00*/  FADD R18, R17, R16 ;  /* 0x0000001011127221 */ /* 0x020fe40000000000 */
[----:B------:R-:W3:Y:S02]  /*0c10*/  LDG.E R16, desc[UR6][R6.64+-0x1000] ;  /* 0xfff0000606107981 */ /* 0x000ee4000c1e1900 */
[----:B------:R-:W-:Y:S02]  /*0c20*/  FADD R17, R18, R15 ;  /* 0x0000000f12117221 */ /* 0x000fe40000000000 */
[----:B------:R-:W4:Y:S02]  /*0c30*/  LDG.E R15, desc[UR6][R6.64+-0x800] ;  /* 0xfff80006060f7981 */ /* 0x000f24000c1e1900 */
[----:B------:R-:W-:Y:S02]  /*0c40*/  FADD R18, R17, R14 ;  /* 0x0000000e11127221 */ /* 0x000fe40000000000 */
        /* <DEDUP_REMOVED lines=8> */
[----:B------:R-:W-:-:S04]  /*0cd0*/  FADD R10, R11, R10 ;  /* 0x0000000a0b0a7221 */ /* 0x000fc80000000000 */
[----:B------:R-:W-:-:S04]  /*0ce0*/  FADD R23, R10, R23 ;  /* 0x000000170a177221 */ /* 0x000fc80000000000 */
[----:B------:R-:W-:Y:S02]  /*0cf0*/  FADD R24, R23, R24 ;  /* 0x0000001817187221 */ /* 0x000fe40000000000 */
[----:B------:R-:W5:Y:S01]  /*0d00*/  LDG.E R23, desc[UR6][R6.64+0x2800] ;  /* 0x0028000606177981 */ /* 0x000f62000c1e1900 */
[----:B------:R-:W-:Y:S01]  /*0d10*/  IADD3 R11, PT, PT, R9, 0x8000, RZ ;  /* 0x00008000090b7810 */ /* 0x000fe20007ffe0ff */
[----:B------:R-:W-:Y:S02]  /*0d20*/  FADD R27, R24, R25 ;  /* 0x00000019181b7221 */ /* 0x000fe40000000000 */
[----:B------:R-:W5:Y:S02]  /*0d30*/  LDG.E R24, desc[UR6][R6.64+0x3000] ;  /* 0x0030000606187981 */ /* 0x000f64000c1e1900 */
[----:B------:R-:W-:Y:S02]  /*0d40*/  IMAD.WIDE R10, R11, 0x4, R2 ;  /* 0x000000040b0a7825 */ /* 0x000fe400078e0202 */
[----:B------:R1:W5:Y:S02]  /*0d50*/  LDG.E R25, desc[UR6][R6.64+0x3800] ;  /* 0x0038000606197981 */ /* 0x000364000c1e1900 */
        /* <DEDUP_REMOVED lines=8> */
[----:B------:R-:W5:Y:S01]  /*0de0*/  LDG.E R6, desc[UR6][R10.64+-0x2000] ;  /* 0xffe000060a067981 */ /* 0x000f62000c1e1900 */
[----:B--2---:R-:W-:-:S04]  /*0df0*/  FADD R19, R28, R19 ;  /* 0x000000131c137221 */ /* 0x004fc80000000000 */
[----:B------:R-:W-:Y:S02]  /*0e00*/  FADD R28, R19, R4 ;  /* 0x00000004131c7221 */ /* 0x000fe40000000000 */
[----:B------:R-:W2:Y:S02]  /*0e10*/  LDG.E R4, desc[UR6][R10.64+-0x1800] ;  /* 0xffe800060a047981 */ /* 0x000ea4000c1e1900 */
[----:B-1----:R-:W-:Y:S02]  /*0e20*/  FADD R7, R28, R5 ;  /* 0x000000051c077221 */ /* 0x002fe40000000000 */
[----:B------:R-:W2:Y:S02]  /*0e30*/  LDG.E R5, desc[UR6][R10.64+-0x1000] ;  /* 0xfff000060a057981 */ /* 0x000ea4000c1e1900 */
[----:B---3--:R-:W-:Y:S02]  /*0e40*/  FADD R16, R7, R16 ;  /* 0x0000001007107221 */ /* 0x008fe40000000000 */
[----:B------:R-:W3:Y:S02]  /*0e50*/  LDG.E R7, desc[UR6][R10.64+-0x800] ;  /* 0xfff800060a077981 */ /* 0x000ee4000c1e1900 */
[----:B----4-:R-:W-:-:S02]  /*0e60*/  FADD R19, R16, R15 ;  /* 0x0000000f10137221 */ /* 0x010fc40000000000 */
[----:B------:R-:W4:Y:S02]  /*0e70*/  LDG.E R15, desc[UR6][R10.64] ;  /* 0x000000060a0f7981 */ /* 0x000f24000c1e1900 */
[----:B-----5:R-:W-:Y:S02]  /*0e80*/  FADD R16, R19, R14 ;  /* 0x0000000e13107221 */ /* 0x020fe40000000000 */
        /* <DEDUP_REMOVED lines=9> */
[----:B------:R-:W5:Y:S04]  /*0f20*/  LDG.E R17, desc[UR6][R10.64+0x3000] ;  /* 0x003000060a117981 */ /* 0x000f68000c1e1900 */
[----:B------:R-:W5:Y:S01]  /*0f30*/  LDG.E R19, desc[UR6][R10.64+0x3800] ;  /* 0x003800060a137981 */ /* 0x000f62000c1e1900 */
[----:B------:R-:W-:-:S04]  /*0f40*/  FADD R23, R28, R23 ;  /* 0x000000171c177221 */ /* 0x000fc80000000000 */
[----:B------:R-:W-:-:S04]  /*0f50*/  FADD R24, R23, R24 ;  /* 0x0000001817187221 */ /* 0x000fc80000000000 */
[----:B------:R-:W-:-:S04]  /*0f60*/  FADD R23, R24, R25 ;  /* 0x0000001918177221 */ /* 0x000fc80000000000 */
[----:B------:R-:W-:-:S04]  /*0f70*/  FADD R23, R26, R23 ;  /* 0x000000171a177221 */ /* 0x000fc80000000000 */
[----:B------:R-:W-:-:S04]  /*0f80*/  FADD R22, R23, R22 ;  /* 0x0000001617167221 */ /* 0x000fc80000000000 */
[----:B------:R-:W-:-:S04]  /*0f90*/  FADD R21, R22, R21 ;  /* 0x0000001516157221 */ /* 0x000fc80000000000 */
[----:B------:R-:W-:-:S04]  /*0fa0*/  FADD R21, R21, R20 ;  /* 0x0000001415157221 */ /* 0x000fc80000000000 */
[----:B------:R-:W-:Y:S01]  /*0fb0*/  FADD R21, R21, R6 ;  /* 0x0000000615157221 */ /* 0x000fe20000000000 */
[----:B------:R-:W-:-:S04]  /*0fc0*/  UIADD3 UR4, UPT, UPT, UR4, 0x50, URZ ;  /* 0x0000005004047890 */ /* 0x000fc8000fffe0ff */
[----:B------:R-:W-:Y:S01]  /*0fd0*/  UISETP.NE.AND UP0, UPT, UR4, 0x200, UPT ;  /* 0x000002000400788c */ /* 0x000fe2000bf05270 */
[----:B------:R-:W-:Y:S01]  /*0fe0*/  IADD3 R9, PT, PT, R9, 0xa000, RZ ;  /* 0x0000a00009097810 */ /* 0x000fe20007ffe0ff */
[----:B--2---:R-:W-:-:S04]  /*0ff0*/  FADD R4, R21, R4 ;  /* 0x0000000415047221 */ /* 0x004fc80000000000 */
[----:B------:R-:W-:-:S04]  /*1000*/  FADD R4, R4, R5 ;  /* 0x0000000504047221 */ /* 0x000fc80000000000 */
        /* <DEDUP_REMOVED lines=8> */
[----:B------:R-:W-:Y:S01]  /*1090*/  FADD R19, R18, R19 ;  /* 0x0000001312137221 */ /* 0x000fe20000000000 */
[----:B------:R-:W-:Y:S06]  /*10a0*/  BRA.U UP0, `(.L_x_3) ;  /* 0xfffffff5004c7547 */ /* 0x000fec000b83ffff */
[----:B------:R1:W-:Y:S02]  /*10b0*/  STS [R8], R19 ;  /* 0x0000001308007388 */ /* 0x0003e40000000800 */
.L_x_2:
[----:B------:R-:W-:Y:S05]  /*10c0*/  BSYNC.RECONVERGENT B0 ;  /* 0x0000000000007941 */ /* 0x000fea0003800200 */
.L_x_1:
[----:B------:R-:W-:Y:S06]  /*10d0*/  BAR.SYNC.DEFER_BLOCKING 0x0 ;  /* 0x0000000000007b1d */ /* 0x000fec0000010000 */
[----:B------:R-:W-:Y:S05]  /*10e0*/  @P0 EXIT ;  /* 0x000000000000094d */ /* 0x000fea0003800000 */
[----:B------:R-:W2:Y:S01]  /*10f0*/  LDS R5, [R8] ;  /* 0x0000000008057984 */ /* 0x000ea20000000800 */
[----:B------:R-:W3:Y:S02]  /*1100*/  LDC.64 R2, c[0x0][0x388] ;  /* 0x0000e200ff027b82 */ /* 0x000ee40000000a00 */
[----:B---3--:R-:W-:-:S05]  /*1110*/  IMAD.WIDE R2, R0, 0x4, R2 ;  /* 0x0000000400027825 */ /* 0x008fca00078e0202 */
[----:B--2---:R-:W-:Y:S01]  /*1120*/  STG.E desc[UR6][R2.64], R5 ;  /* 0x0000000502007986 */ /* 0x004fe2000c101906 */
[----:B------:R-:W-:Y:S05]  /*1130*/  EXIT ;  /* 0x000000000000794d */ /* 0x000fea0003800000 */
.L_x_4:
        /* <DEDUP_REMOVED lines=12> */
.L_x_96:


//--------------------- .text._Z5totalPfS_i       --------------------------
	.section	.text._Z5totalPfS_i,"ax",@progbits
	.align	128
        .global         _Z5totalPfS_i
        .type           _Z5totalPfS_i,@function
        .size           _Z5totalPfS_i,(.L_x_97 - _Z5totalPfS_i)
        .other          _Z5totalPfS_i,@"STO_CUDA_ENTRY STV_DEFAULT"
_Z5totalPfS_i:
.text._Z5totalPfS_i:
[----:B------:R-:W-:Y:S01]  /*0000*/  LDC R1, c[0x0][0x37c] ;  /* 0x0000df00ff017b82 */ /* 0x000fe20000000800 */
[----:B------:R-:W0:Y:S01]  /*0010*/  S2R R0, SR_CTAID.X ;  /* 0x0000000000007919 */ /* 0x000e220000002500 */
[----:B------:R-:W1:Y:S06]  /*0020*/  LDCU UR8, c[0x0][0x390] ;  /* 0x00007200ff0877ac */ /* 0x000e6c0008000800 */
[----:B------:R-:W2:Y:S01]  /*0030*/  S2UR UR5, SR_CgaCtaId ;  /* 0x00000000000579c3 */ /* 0x000ea20000008800 */
[----:B------:R-:W-:Y:S01]  /*0040*/  BSSY.RECONVERGENT B0, `(.L_x_5) ;  /* 0x0000015000007945 */ /* 0x000fe20003800200 */
[----:B------:R-:W3:Y:S01]  /*0050*/  S2R R2, SR_TID.X ;  /* 0x0000000000027919 */ /* 0x000ee20000002100 */
[----:B------:R-:W-:Y:S01]  /*0060*/  UMOV UR4, 0x400 ;  /* 0x0000040000047882 */ /* 0x000fe20000000000 */
[----:B------:R-:W4:Y:S01]  /*0070*/  LDCU.64 UR6, c[0x0][0x358] ;  /* 0x00006b00ff0677ac */ /* 0x000f220008000a00 */
[----:B------:R-:W-:Y:S01]  /*0080*/  HFMA2 R6, -RZ, RZ, 0, 0 ;  /* 0x00000000ff067431 */ /* 0x000fe200000001ff */
[----:B--2---:R-:W-:Y:S01]  /*0090*/  ULEA UR4, UR5, UR4, 0x18 ;  /* 0x0000000405047291 */ /* 0x004fe2000f8ec0ff */
[----:B0-----:R-:W-:-:S05]  /*00a0*/  IMAD.SHL.U32 R3, R0, 0x800, RZ ;  /* 0x0000080000037824 */ /* 0x001fca00078e00ff */
[----:B---3--:R-:W-:Y:S02]  /*00b0*/  LOP3.LUT R7, R3, R2, RZ, 0xfc, !PT ;  /* 0x0000000203077212 */ /* 0x008fe400078efcff */
[----:B------:R-:W-:Y:S02]  /*00c0*/  LEA R3, R2, UR4, 0x2 ;  /* 0x0000000402037c11 */ /* 0x000fe4000f8e10ff */
[----:B-1----:R-:W-:-:S13]  /*00d0*/  ISETP.GE.U32.AND P0, PT, R7, UR8, PT ;  /* 0x0000000807007c0c */ /* 0x002fda000bf06070 */
[----:B----4-:R-:W-:Y:S05]  /*00e0*/  @P0 BRA `(.L_x_6) ;  /* 0x0000000000240947 */ /* 0x010fea0003800000 */
[----:B------:R-:W0:Y:S02]  /*00f0*/  LDC.64 R4, c[0x0][0x380] ;  /* 0x0000e000ff047b82 */ /* 0x000e240000000a00 */
[----:B0-----:R-:W-:-:S05]  /*0100*/  IMAD.WIDE.U32 R4, R7, 0x4, R4 ;  /* 0x0000000407047825 */ /* 0x001fca00078e0004 */
[----:B------:R-:W2:Y:S01]  /*0110*/  LDG.E R8, desc[UR6][R4.64] ;  /* 0x0000000604087981 */ /* 0x000ea2000c1e1900 */
[----:B------:R-:W-:-:S05]  /*0120*/  VIADD R7, R7, 0x400 ;  /* 0x0000040007077836 */ /* 0x000fca0000000000 */
[----:B------:R-:W-:Y:S01]  /*0130*/  ISETP.GE.U32.AND P0, PT, R7, UR8, PT ;  /* 0x0000000807007c0c */ /* 0x000fe2000bf06070 */
[----:B--2---:R1:W-:-:S12]  /*0140*/  STS [R3], R8 ;  /* 0x0000000803007388 */ /* 0x0043d80000000800 */
[----:B------:R-:W-:Y:S05]  /*0150*/  @P0 BRA `(.L_x_7) ;  /* 0x00000000000c0947 */ /* 0x000fea0003800000 */
[----:B------:R2:W5:Y:S01]  /*0160*/  LDG.E R6, desc[UR6][R4.64+0x1000] ;  /* 0x0010000604067981 */ /* 0x000562000c1e1900 */
[----:B------:R-:W-:Y:S05]  /*0170*/  BRA `(.L_x_7) ;  /* 0x0000000000047947 */ /* 0x000fea0003800000 */
.L_x_6:
[----:B------:R0:W-:Y:S02]  /*0180*/  STS [R3], RZ ;  /* 0x000000ff03007388 */ /* 0x0001e40000000800 */
.L_x_7:
[----:B------:R-:W-:Y:S05]  /*0190*/  BSYNC.RECONVERGENT B0 ;  /* 0x0000000000007941 */ /* 0x000fea0003800200 */
.L_x_5:
[----:B-----5:R-:W-:Y:S01]  /*01a0*/  STS [R3+0x1000], R6 ;  /* 0x0010000603007388 */ /* 0x020fe20000000800 */
[----:B------:R-:W-:Y:S01]  /*01b0*/  BAR.SYNC.DEFER_BLOCKING 0x0 ;  /* 0x0000000000007b1d */ /* 0x000fe20000010000 */
[C---:B------:R-:W-:Y:S02]  /*01c0*/  ISETP.GT.U32.AND P0, PT, R2.reuse, 0x1ff, PT ;  /* 0x000001ff0200780c */ /* 0x040fe40003f04070 */
[----:B------:R-:W-:-:S03]  /*01d0*/  ISETP.GT.U32.AND P1, PT, R2, 0xff, PT ;  /* 0x000000ff0200780c */ /* 0x000fc60003f24070 */
[----:B--2---:R-:W-:Y:S04]  /*01e0*/  LDS R4, [R3+0x1000] ;  /* 0x0010000003047984 */ /* 0x004fe80000000800 */
[----:B------:R-:W2:Y:S02]  /*01f0*/  LDS R5, [R3] ;  /* 0x0000000003057984 */ /* 0x000ea40000000800 */
[----:B--2---:R-:W-:-:S05]  /*0200*/  FADD R4, R4, R5 ;  /* 0x0000000504047221 */ /* 0x004fca0000000000 */
[----:B------:R-:W-:Y:S01]  /*0210*/  STS [R3], R4 ;  /* 0x0000000403007388 */ /* 0x000fe20000000800 */
[----:B------:R-:W-:Y:S06]  /*0220*/  BAR.SYNC.DEFER_BLOCKING 0x0 ;  /* 0x0000000000007b1d */ /* 0x000fec0000010000 */
[----:B------:R-:W-:Y:S04]  /*0230*/  @!P0 LDS R5, [R3+0x800] ;  /* 0x0008000003058984 */ /* 0x000fe80000000800 */
[----:B-1----:R-:W1:Y:S02]  /*0240*/  @!P0 LDS R8, [R3] ;  /* 0x0000000003088984 */ /* 0x002e640000000800 */
[----:B-1----:R-:W-:-:S05]  /*0250*/  @!P0 FADD R8, R5, R8 ;  /* 0x0000000805088221 */ /* 0x002fca0000000000 */
[----:B------:R-:W-:Y:S01]  /*0260*/  @!P0 STS [R3], R8 ;  /* 0x0000000803008388 */ /* 0x000fe20000000800 */
[----:B------:R-:W-:Y:S01]  /*0270*/  BAR.SYNC.DEFER_BLOCKING 0x0 ;  /* 0x0000000000007b1d */ /* 0x000fe20000010000 */
[----:B------:R-:W-:-:S05]  /*0280*/  ISETP.GT.U32.AND P0, PT, R2, 0x7f, PT ;  /* 0x0000007f0200780c */ /* 0x000fca0003f04070 */
[----:B------:R-:W-:Y:S04]  /*0290*/  @!P1 LDS R5, [R3+0x400] ;  /* 0x0004000003059984 */ /* 0x000fe80000000800 */
[----:B------:R-:W1:Y:S02]  /*02a0*/  @!P1 LDS R6, [R3] ;  /* 0x0000000003069984 */ /* 0x000e640000000800 */
        /* <DEDUP_REMOVED lines=39> */
[----:B------:R-:W-:-:S05]  /*0520*/  ISETP.NE.AND P1, PT, R2, RZ, PT ;  /* 0x000000ff0200720c */ /* 0x000fca0003f25270 */
[----:B------:R-:W-:Y:S04]  /*0530*/  @!P0 LDS R4, [R3+0x8] ;  /* 0x0000080003048984 */ /* 0x000fe80000000800 */
[----:B------:R-:W1:Y:S02]  /*0540*/  @!P0 LDS R5, [R3] ;  /* 0x0000000003058984 */ /* 0x000e640000000800 */
[----:B-1----:R-:W-:-:S05]  /*0550*/  @!P0 FADD R4, R4, R5 ;  /* 0x0000000504048221 */ /* 0x002fca0000000000 */
[----:B------:R1:W-:Y:S01]  /*0560*/  @!P0 STS [R3], R4 ;  /* 0x0000000403008388 */ /* 0x0003e20000000800 */
[----:B------:R-:W-:Y:S06]  /*0570*/  BAR.SYNC.DEFER_BLOCKING 0x0 ;  /* 0x0000000000007b1d */ /* 0x000fec0000010000 */
[----:B------:R-:W-:Y:S05]  /*0580*/  @P1 EXIT ;  /* 0x000000000000194d */ /* 0x000fea0003800000 */
[----:B------:R-:W-:Y:S04]  /*0590*/  LDS R2, [UR4+0x4] ;  /* 0x00000404ff027984 */ /* 0x000fe80008000800 */
[----:B------:R-:W2:Y:S02]  /*05a0*/  LDS R5, [R3] ;  /* 0x0000000003057984 */ /* 0x000ea40000000800 */
[----:B--2---:R-:W-:Y:S02]  /*05b0*/  FADD R2, R2, R5 ;  /* 0x0000000502027221 */ /* 0x004fe40000000000 */
[----:B-1----:R-:W1:Y:S03]  /*05c0*/  LDC.64 R4, c[0x0][0x388] ;  /* 0x0000e200ff047b82 */ /* 0x002e660000000a00 */
[----:B------:R-:W-:Y:S04]  /*05d0*/  STS [R3], R2 ;  /* 0x0000000203007388 */ /* 0x000fe80000000800 */
[----:B------:R-:W2:Y:S01]  /*05e0*/  LDS R7, [UR4] ;  /* 0x00000004ff077984 */ /* 0x000ea20008000800 */
[----:B-1----:R-:W-:-:S05]  /*05f0*/  IMAD.WIDE.U32 R4, R0, 0x4, R4 ;  /* 0x0000000400047825 */ /* 0x002fca00078e0004 */
[----:B--2---:R-:W-:Y:S01]  /*0600*/  STG.E desc[UR6][R4.64], R7 ;  /* 0x0000000704007986 */ /* 0x004fe2000c101906 */
[----:B------:R-:W-:Y:S05]  /*0610*/  EXIT ;  /* 0x000000000000794d */ /* 0x000fea0003800000 */
.L_x_8:
        /* <DEDUP_REMOVED lines=14> */
.L_x_97:


//--------------------- .text._Z17kinematics_phase2PfS_i --------------------------
	.section	.text._Z17kinematics_phase2PfS_i,"ax",@progbits
	.align	128
        .global         _Z17kinematics_phase2PfS_i
        .type           _Z17kinematics_phase2PfS_i,@function
        .size           _Z17kinematics_phase2PfS_i,(.L_x_98 - _Z17kinematics_phase2PfS_i)
        .other          _Z17kinematics_phase2PfS_i,@"STO_CUDA_ENTRY STV_DEFAULT"
_Z17kinematics_phase2PfS_i:
.text._Z17kinematics_phase2PfS_i:
[----:B------:R-:W-:Y:S01]  /*0000*/  LDC R1, c[0x0][0x37c] ;  /* 0x0000df00ff017b82 */ /* 0x000fe20000000800 */
[----:B------:R-:W0:Y:S07]  /*0010*/  S2R R5, SR_TID.X ;  /* 0x0000000000057919 */ /* 0x000e2e0000002100 */
[----:B------:R-:W0:Y:S01]  /*0020*/  S2UR UR4, SR_CTAID.X ;  /* 0x00000000000479c3 */ /* 0x000e220000002500 */
[----:B------:R-:W1:Y:S07]  /*0030*/  LDCU UR5, c[0x0][0x390] ;  /* 0x00007200ff0577ac */ /* 0x000e6e0008000800 */
[----:B------:R-:W0:Y:S02]  /*0040*/  LDC R0, c[0x0][0x360] ;  /* 0x0000d800ff007b82 */ /* 0x000e240000000800 */
[----:B0-----:R-:W-:-:S05]  /*0050*/  IMAD R5, R0, UR4, R5 ;  /* 0x0000000400057c24 */ /* 0x001fca000f8e0205 */
[----:B-1----:R-:W-:-:S13]  /*0060*/  ISETP.GE.AND P0, PT, R5, UR5, PT ;  /* 0x0000000505007c0c */ /* 0x002fda000bf06270 */
[----:B------:R-:W-:Y:S05]  /*0070*/  @P0 EXIT ;  /* 0x000000000000094d */ /* 0x000fea0003800000 */
[----:B------:R-:W0:Y:S01]  /*0080*/  LDC.64 R2, c[0x0][0x380] ;  /* 0x0000e000ff027b82 */ /* 0x000e220000000a00 */
[----:B------:R-:W1:Y:S07]  /*0090*/  LDCU.64 UR4, c[0x0][0x358] ;  /* 0x00006b00ff0477ac */ /* 0x000e6e0008000a00 */
[----:B------:R-:W2:Y:S01]  /*00a0*/  LDC.64 R6, c[0x0][0x388] ;  /* 0x0000e200ff067b82 */ /* 0x000ea20000000a00 */
[----:B0-----:R-:W-:-:S06]  /*00b0*/  IMAD.WIDE R2, R5, 0x4, R2 ;  /* 0x0000000405027825 */ /* 0x001fcc00078e0202 */
[----:B-1----:R-:W3:Y:S01]  /*00c0*/  LDG.E R2, desc[UR4][R2.64] ;  /* 0x0000000402027981 */ /* 0x002ee2000c1e1900 */
[----:B--2---:R-:W-:-:S05]  /*00d0*/  IMAD.WIDE R6, R5, 0x4, R6 ;  /* 0x0000000405067825 */ /* 0x004fca00078e0206 */
[----:B------:R-:W2:Y:S01]  /*00e0*/  LDG.E R8, desc[UR4][R6.64] ;  /* 0x0000000406087981 */ /* 0x000ea2000c1e1900 */
[----:B------:R-:W-:Y:S01]  /*00f0*/  UMOV UR6, 0x40000000 ;  /* 0x4000000000067882 */ /* 0x000fe20000000000 */
[----:B------:R-:W-:Y:S01]  /*0100*/  UMOV UR7, 0x3f847ae1 ;  /* 0x3f847ae100077882 */ /* 0x000fe20000000000 */
[----:B---3--:R-:W0:Y:S08]  /*0110*/  F2F.F64.F32 R4, R2 ;  /* 0x0000000200047310 */ /* 0x008e300000201800 */
[----:B--2---:R-:W1:Y:S01]  /*0120*/  F2F.F64.F32 R8, R8 ;  /* 0x0000000800087310 */ /* 0x004e620000201800 */
[----:B0-----:R-:W-:-:S08]  /*0130*/  DMUL R4, R4, 0.5 ;  /* 0x3fe0000004047828 */ /* 0x001fd00000000000 */
[----:B-1----:R-:W-:-:S10]  /*0140*/  DFMA R4, R4, UR6, R8 ;  /* 0x0000000604047c2b */ /* 0x002fd40008000008 */
[----:B------:R-:W0:Y:S02]  /*0150*/  F2F.F32.F64 R5, R4 ;  /* 0x0000000400057310 */ /* 0x000e240000301000 */
[----:B0-----:R-:W-:Y:S01]  /*0160*/  STG.E desc[UR4][R6.64], R5 ;  /* 0x0000000506007986 */ /* 0x001fe2000c101904 */
[----:B------:R-:W-:Y:S05]  /*0170*/  EXIT ;  /* 0x000000000000794d */ /* 0x000fea0003800000 */
.L_x_9:
        /* <DEDUP_REMOVED lines=16> */
.L_x_98:


//--------------------- .text._Z17kinematics_phase1PfS_S_i --------------------------
	.section	.text._Z17kinematics_phase1PfS_S_i,"ax",@progbits
	.align	128
        .global         _Z17kinematics_phase1PfS_S_i
        .type           _Z17kinematics_phase1PfS_S_i,@function
        .size           _Z17kinematics_phase1PfS_S_i,(.L_x_91 - _Z17kinematics_phase1PfS_S_i)
        .other          _Z17kinematics_phase1PfS_S_i,@"STO_CUDA_ENTRY STV_DEFAULT"
_Z17kinematics_phase1PfS_S_i:
.text._Z17kinematics_phase1PfS_S_i:
        /* <DEDUP_REMOVED lines=10> */
[----:B------:R-:W2:Y:S08]  /*00a0*/  LDC.64 R2, c[0x0][0x380] ;  /* 0x0000e000ff027b82 */ /* 0x000eb00000000a00 */
[----:B------:R-:W3:Y:S01]  /*00b0*/  LDC.64 R4, c[0x0][0x390] ;  /* 0x0000e400ff047b82 */ /* 0x000ee20000000a00 */
[----:B0-----:R-:W-:-:S05]  /*00c0*/  IMAD.WIDE R10, R7, 0x4, R10 ;  /* 0x00000004070a7825 */ /* 0x001fca00078e020a */
[----:B-1----:R-:W4:Y:S01]  /*00d0*/  LDG.E R6, desc[UR6][R10.64] ;  /* 0x000000060a067981 */ /* 0x002f22000c1e1900 */
[----:B--2---:R-:W-:-:S05]  /*00e0*/  IMAD.WIDE R2, R7, 0x4, R2 ;  /* 0x0000000407027825 */ /* 0x004fca00078e0202 */
[----:B------:R-:W2:Y:S01]  /*00f0*/  LDG.E R0, desc[UR6][R2.64] ;  /* 0x0000000602007981 */ /* 0x000ea2000c1e1900 */
[----:B---3--:R-:W-:-:S05]  /*0100*/  IMAD.WIDE R4, R7, 0x4, R4 ;  /* 0x0000000407047825 */ /* 0x008fca00078e0204 */
[----:B------:R-:W3:Y:S01]  /*0110*/  LDG.E R8, desc[UR6][R4.64] ;  /* 0x0000000604087981 */ /* 0x000ee2000c1e1900 */
[----:B------:R-:W-:Y:S01]  /*0120*/  BSSY.RECONVERGENT B2, `(.L_x_10) ;  /* 0x000001a000027945 */ /* 0x000fe20003800200 */
[----:B----4-:R-:W-:-:S04]  /*0130*/  FMUL R7, R6, 0.5 ;  /* 0x3f00000006077820 */ /* 0x010fc80000400000 */
[----:B------:R-:W-:-:S04]  /*0140*/  FMUL R7, R7, 0.0099999997764825820923 ;  /* 0x3c23d70a07077820 */ /* 0x000fc80000400000 */
[----:B--2---:R-:W-:-:S04]  /*0150*/  FFMA R7, R7, 0.0099999997764825820923, R0 ;  /* 0x3c23d70a07077823 */ /* 0x004fc80000000000 */
[----:B---3--:R-:W-:-:S05]  /*0160*/  FFMA R7, R8, 0.0099999997764825820923, R7 ;  /* 0x3c23d70a08077823 */ /* 0x008fca0000000007 */
[----:B------:R-:W-:-:S13]  /*0170*/  FSETP.GT.AND P0, PT, |R7|, 4.25, PT ;  /* 0x408800000700780b */ /* 0x000fda0003f04200 */
[----:B------:R-:W-:Y:S05]  /*0180*/  @!P0 BRA `(.L_x_11) ;  /* 0x00000000004c8947 */ /* 0x000fea0003800000 */
[C---:B------:R-:W-:Y:S01]  /*0190*/  FADD R0, |R7|.reuse, -4.25 ;  /* 0xc088000007007421 */ /* 0x040fe20000000200 */
[----:B------:R-:W-:Y:S01]  /*01a0*/  IMAD.MOV.U32 R10, RZ, RZ, 0x3df0f0f1 ;  /* 0x3df0f0f1ff0a7424 */ /* 0x000fe200078e00ff */
[----:B------:R-:W-:Y:S01]  /*01b0*/  BSSY.RECONVERGENT B1, `(.L_x_12) ;  /* 0x000000d000017945 */ /* 0x000fe20003800200 */
[----:B------:R-:W-:Y:S01]  /*01c0*/  IMAD.MOV.U32 R9, RZ, RZ, 0x41080000 ;  /* 0x41080000ff097424 */ /* 0x000fe200078e00ff */
[----:B------:R-:W0:Y:S01]  /*01d0*/  FCHK P0, R0, 8.5 ;  /* 0x4108000000007902 */ /* 0x000e220000000000 */
[----:B------:R-:W-:Y:S02]  /*01e0*/  FSETP.GEU.AND P2, PT, R7, RZ, PT ;  /* 0x000000ff0700720b */ /* 0x000fe40003f4e000 */
[----:B------:R-:W-:-:S04]  /*01f0*/  FFMA R9, R10, -R9, 1 ;  /* 0x3f8000000a097423 */ /* 0x000fc80000000809 */
[----:B------:R-:W-:-:S04]  /*0200*/  FFMA R9, R9, R10, 0.11764705926179885864 ;  /* 0x3df0f0f109097423 */ /* 0x000fc8000000000a */
[----:B------:R-:W-:-:S04]  /*0210*/  FFMA R10, R0, R9, RZ ;  /* 0x00000009000a7223 */ /* 0x000fc800000000ff */
[----:B------:R-:W-:-:S04]  /*0220*/  FFMA R11, R10, -8.5, R0 ;  /* 0xc10800000a0b7823 */ /* 0x000fc80000000000 */
[----:B------:R-:W-:Y:S01]  /*0230*/  FFMA R9, R9, R11, R10 ;  /* 0x0000000b09097223 */ /* 0x000fe2000000000a */
[----:B0-----:R-:W-:Y:S06]  /*0240*/  @!P0 BRA `(.L_x_13) ;  /* 0x00000000000c8947 */ /* 0x001fec0003800000 */
[----:B------:R-:W-:-:S07]  /*0250*/  MOV R10, 0x270 ;  /* 0x00000270000a7802 */ /* 0x000fce0000000f00 */
[----:B------:R-:W-:Y:S05]  /*0260*/  CALL.REL.NOINC `($__internal_0_$__cuda_sm3x_div_rn_noftz_f32_slowpath) ;  /* 0x0000000000407944 */ /* 0x000fea0003c00000 */
[----:B------:R-:W-:-:S07]  /*0270*/  IMAD.MOV.U32 R9, RZ, RZ, R0 ;  /* 0x000000ffff097224 */ /* 0x000fce00078e0000 */
.L_x_13:
[----:B------:R-:W-:Y:S05]  /*0280*/  BSYNC.RECONVERGENT B1 ;  /* 0x0000000000017941 */ /* 0x000fea0003800200 */
.L_x_12:
[----:B------:R-:W0:Y:S02]  /*0290*/  FRND.CEIL R9, R9 ;  /* 0x0000000900097307 */ /* 0x000e240000209000 */
[----:B0-----:R-:W-:-:S05]  /*02a0*/  FSEL R0, R9, -R9, !P2 ;  /* 0x8000000909007208 */ /* 0x001fca0005000000 */
[----:B------:R-:W-:-:S07]  /*02b0*/  FFMA R7, R0, 8.5, R7 ;  /* 0x4108000000077823 */ /* 0x000fce0000000007 */
.L_x_11:
[----:B------:R-:W-:Y:S05]  /*02c0*/  BSYNC.RECONVERGENT B2 ;  /* 0x0000000000027941 */ /* 0x000fea0003800200 */
.L_x_10:
[----:B------:R-:W0:Y:S01]  /*02d0*/  F2F.F64.F32 R10, R6 ;  /* 0x00000006000a7310 */ /* 0x000e220000201800 */
[----:B------:R-:W-:Y:S01]  /*02e0*/  UMOV UR4, 0x40000000 ;  /* 0x4000000000047882 */ /* 0x000fe20000000000 */
[----:B------:R-:W-:Y:S01]  /*02f0*/  UMOV UR5, 0x3f847ae1 ;  /* 0x3f847ae100057882 */ /* 0x000fe20000000000 */
[----:B------:R-:W-:Y:S05]  /*0300*/  STG.E desc[UR6][R2.64], R7 ;  /* 0x0000000702007986 */ /* 0x000fea000c101906 */
[----:B------:R-:W1:Y:S01]  /*0310*/  F2F.F64.F32 R8, R8 ;  /* 0x0000000800087310 */ /* 0x000e620000201800 */
[----:B0-----:R-:W-:-:S08]  /*0320*/  DMUL R10, R10, 0.5 ;  /* 0x3fe000000a0a7828 */ /* 0x001fd00000000000 */
[----:B-1----:R-:W-:-:S10]  /*0330*/  DFMA R10, R10, UR4, R8 ;  /* 0x000000040a0a7c2b */ /* 0x002fd40008000008 */
[----:B------:R-:W0:Y:S02]  /*0340*/  F2F.F32.F64 R11, R10 ;  /* 0x0000000a000b7310 */ /* 0x000e240000301000 */
[----:B0-----:R-:W-:Y:S01]  /*0350*/  STG.E desc[UR6][R4.64], R11 ;  /* 0x0000000b04007986 */ /* 0x001fe2000c101906 */
[----:B------:R-:W-:Y:S05]  /*0360*/  EXIT ;  /* 0x000000000000794d */ /* 0x000fea0003800000 */
        .weak           $__internal_0_$__cuda_sm3x_div_rn_noftz_f32_slowpath
        .type           $__internal_0_$__cuda_sm3x_div_rn_noftz_f32_slowpath,@function
        .size           $__internal_0_$__cuda_sm3x_div_rn_noftz_f32_slowpath,(.L_x_91 - $__internal_0_$__cuda_sm3x_div_rn_noftz_f32_slowpath)
$__internal_0_$__cuda_sm3x_div_rn_noftz_f32_slowpath:
[--C-:B------:R-:W-:Y:S01]  /*0370*/  SHF.R.U32.HI R9, RZ, 0x17, R0.reuse ;  /* 0x00000017ff097819 */ /* 0x100fe20000011600 */
[----:B------:R-:W-:Y:S04]  /*0380*/  BSSY.RECONVERGENT B0, `(.L_x_14) ;  /* 0x000005c000007945 */ /* 0x000fe80003800200 */
[----:B------:R-:W-:Y:S01]  /*0390*/  BSSY.RELIABLE B3, `(.L_x_15) ;  /* 0x000001a000037945 */ /* 0x000fe20003800100 */
[----:B------:R-:W-:Y:S01]  /*03a0*/  IMAD.MOV.U32 R11, RZ, RZ, R0 ;  /* 0x000000ffff0b7224 */ /* 0x000fe200078e0000 */
[----:B------:R-:W-:-:S05]  /*03b0*/  LOP3.LUT R9, R9, 0xff, RZ, 0xc0, !PT ;  /* 0x000000ff09097812 */ /* 0x000fca00078ec0ff */
[----:B------:R-:W-:-:S05]  /*03c0*/  VIADD R13, R9, 0xffffffff ;  /* 0xffffffff090d7836 */ /* 0x000fca0000000000 */
[----:B------:R-:W-:-:S13]  /*03d0*/  ISETP.GT.U32.OR P0, PT, R13, 0xfd, !PT ;  /* 0x000000fd0d00780c */ /* 0x000fda0007f04470 */
[----:B------:R-:W-:Y:S01]  /*03e0*/  @!P0 MOV R12, RZ ;  /* 0x000000ff000c8202 */ /* 0x000fe20000000f00 */
[----:B------:R-:W-:Y:S06]  /*03f0*/  @!P0 BRA `(.L_x_16) ;  /* 0x00000000004c8947 */ /* 0x000fec0003800000 */
[----:B------:R-:W-:-:S13]  /*0400*/  FSETP.GTU.FTZ.AND P0, PT, |R0|, +INF , PT ;  /* 0x7f8000000000780b */ /* 0x000fda0003f1c200 */
[----:B------:R-:W-:Y:S05]  /*0410*/  @P0 BREAK.RELIABLE B3 ;  /* 0x0000000000030942 */ /* 0x000fea0003800100 */
[----:B------:R-:W-:Y:S05]  /*0420*/  @P0 BRA `(.L_x_17) ;  /* 0x0000000400400947 */ /* 0x000fea0003800000 */
[----:B------:R-:W-:-:S05]  /*0430*/  IMAD.MOV.U32 R12, RZ, RZ, 0x41080000 ;  /* 0x41080000ff0c7424 */ /* 0x000fca00078e00ff */
[----:B------:R-:W-:-:S13]  /*0440*/  LOP3.LUT P0, RZ, R12, 0x7fffffff, R11, 0xc8, !PT ;  /* 0x7fffffff0cff7812 */ /* 0x000fda000780c80b */
[----:B------:R-:W-:Y:S05]  /*0450*/  @!P0 BREAK.RELIABLE B3 ;  /* 0x0000000000038942 */ /* 0x000fea0003800100 */
[----:B------:R-:W-:Y:S05]  /*0460*/  @!P0 BRA `(.L_x_18) ;  /* 0x0000000400288947 */ /* 0x000fea0003800000 */
[----:B------:R-:W-:-:S13]  /*0470*/  LOP3.LUT P0, RZ, R11, 0x7fffffff, RZ, 0xc0, !PT ;  /* 0x7fffffff0bff7812 */ /* 0x000fda000780c0ff */
[----:B------:R-:W-:Y:S05]  /*0480*/  @!P0 BREAK.RELIABLE B3 ;  /* 0x0000000000038942 */ /* 0x000fea0003800100 */
[----:B------:R-:W-:Y:S05]  /*0490*/  @!P0 BRA `(.L_x_19) ;  /* 0x0000000400148947 */ /* 0x000fea0003800000 */
[----:B------:R-:W-:Y:S02]  /*04a0*/  FSETP.NEU.FTZ.AND P0, PT, |R0|, +INF , PT ;  /* 0x7f8000000000780b */ /* 0x000fe40003f1d200 */
[----:B------:R-:W-:-:S04]  /*04b0*/  LOP3.LUT P1, RZ, R12, 0x7fffffff, RZ, 0xc0, !PT ;  /* 0x7fffffff0cff7812 */ /* 0x000fc8000782c0ff */
[----:B------:R-:W-:-:S13]  /*04c0*/  PLOP3.LUT P0, PT, P0, P1, PT, 0x2f, 0xf2 ;  /* 0x0000000000f2781c */ /* 0x000fda0000702577 */
[----:B------:R-:W-:Y:S05]  /*04d0*/  @P0 BREAK.RELIABLE B3 ;  /* 0x0000000000030942 */ /* 0x000fea0003800100 */
[----:B------:R-:W-:Y:S05]  /*04e0*/  @P0 BRA `(.L_x_20) ;  /* 0x0000000000f40947 */ /* 0x000fea0003800000 */
[----:B------:R-:W-:-:S13]  /*04f0*/  ISETP.GE.AND P0, PT, R13, RZ, PT ;  /* 0x000000ff0d00720c */ /* 0x000fda0003f06270 */
[----:B------:R-:W-:Y:S02]  /*0500*/  @P0 IMAD.MOV.U32 R12, RZ, RZ, RZ ;  /* 0x000000ffff0c0224 */ /* 0x000fe400078e00ff */
[----:B------:R-:W-:Y:S01]  /*0510*/  @!P0 FFMA R11, R0, 1.84467440737095516160e+19, RZ ;  /* 0x5f800000000b8823 */ /* 0x000fe200000000ff */
[----:B------:R-:W-:-:S07]  /*0520*/  @!P0 IMAD.MOV.U32 R12, RZ, RZ, -0x40 ;  /* 0xffffffc0ff0c8424 */ /* 0x000fce00078e00ff */
.L_x_16:
[----:B------:R-:W-:Y:S05]  /*0530*/  BSYNC.RELIABLE B3 ;  /* 0x0000000000037941 */ /* 0x000fea0003800100 */
.L_x_15:
[----:B------:R-:W-:Y:S01]  /*0540*/  UMOV UR4, 0x41080000 ;  /* 0x4108000000047882 */ /* 0x000fe20000000000 */
[----:B------:R-:W-:Y:S01]  /*0550*/  VIADD R9, R9, 0xffffff81 ;  /* 0xffffff8109097836 */ /* 0x000fe20000000000 */
[----:B------:R-:W-:Y:S01]  /*0560*/  UIADD3 UR4, UPT, UPT, UR4, -0x1800000, URZ ;  /* 0xfe80000004047890 */ /* 0x000fe2000fffe0ff */
[----:B------:R-:W-:Y:S02]  /*0570*/  BSSY.RECONVERGENT B3, `(.L_x_21) ;  /* 0x0000033000037945 */ /* 0x000fe40003800200 */
[----:B------:R-:W-:Y:S01]  /*0580*/  IMAD R0, R9, -0x800000, R11 ;  /* 0xff80000009007824 */ /* 0x000fe200078e020b */
[----:B------:R-:W-:Y:S02]  /*0590*/  IADD3 R12, PT, PT, R12, -0x3, R9 ;  /* 0xfffffffd0c0c7810 */ /* 0x000fe40007ffe009 */
[----:B------:R-:W-:-:S03]  /*05a0*/  FADD.FTZ R15, -RZ, -UR4 ;  /* 0x80000004ff0f7e21 */ /* 0x000fc60008010100 */
[----:B------:R-:W0:Y:S02]  /*05b0*/  MUFU.RCP R13, UR4 ;  /* 0x00000004000d7d08 */ /* 0x000e240008001000 */
[----:B0-----:R-:W-:-:S04]  /*05c0*/  FFMA R14, R13, R15, 1 ;  /* 0x3f8000000d0e7423 */ /* 0x001fc8000000000f */
[----:B------:R-:W-:-:S04]  /*05d0*/  FFMA R13, R13, R14, R13 ;  /* 0x0000000e0d0d7223 */ /* 0x000fc8000000000d */
[----:B------:R-:W-:-:S04]  /*05e0*/  FFMA R14, R0, R13, RZ ;  /* 0x0000000d000e7223 */ /* 0x000fc800000000ff */
[----:B------:R-:W-:-:S04]  /*05f0*/  FFMA R11, R15, R14, R0 ;  /* 0x0000000e0f0b7223 */ /* 0x000fc80000000000 */
[----:B------:R-:W-:-:S04]  /*0600*/  FFMA R14, R13, R11, R14 ;  /* 0x0000000b0d0e7223 */ /* 0x000fc8000000000e */
[----:B------:R-:W-:-:S04]  /*0610*/  FFMA R15, R15, R14, R0 ;  /* 0x0000000e0f0f7223 */ /* 0x000fc80000000000 */
[----:B------:R-:W-:-:S05]  /*0620*/  FFMA R0, R13, R15, R14 ;  /* 0x0000000f0d007223 */ /* 0x000fca000000000e */
[----:B------:R-:W-:-:S04]  /*0630*/  SHF.R.U32.HI R11, RZ, 0x17, R0 ;  /* 0x00000017ff0b7819 */ /* 0x000fc80000011600 */
[----:B------:R-:W-:-:S04]  /*0640*/  LOP3.LUT R11, R11, 0xff, RZ, 0xc0, !PT ;  /* 0x000000ff0b0b7812 */ /* 0x000fc800078ec0ff */
[----:B------:R-:W-:-:S05]  /*0650*/  IADD3 R16, PT, PT, R11, R12, RZ ;  /* 0x0000000c0b107210 */ /* 0x000fca0007ffe0ff */
[----:B------:R-:W-:-:S05]  /*0660*/  VIADD R9, R16, 0xffffffff ;  /* 0xffffffff10097836 */ /* 0x000fca0000000000 */
[----:B------:R-:W-:-:S13]  /*0670*/  ISETP.GE.U32.AND P0, PT, R9, 0xfe, PT ;  /* 0x000000fe0900780c */ /* 0x000fda0003f06070 */
[----:B------:R-:W-:Y:S05]  /*0680*/  @!P0 BRA `(.L_x_22) ;  /* 0x0000000000808947 */ /* 0x000fea0003800000 */
[----:B------:R-:W-:-:S13]  /*0690*/  ISETP.GT.AND P0, PT, R16, 0xfe, PT ;  /* 0x000000fe1000780c */ /* 0x000fda0003f04270 */
[----:B------:R-:W-:Y:S05]  /*06a0*/  @P0 BRA `(.L_x_23) ;  /* 0x00000000006c0947 */ /* 0x000fea0003800000 */
[----:B------:R-:W-:-:S13]  /*06b0*/  ISETP.GE.AND P0, PT, R16, 0x1, PT ;  /* 0x000000011000780c */ /* 0x000fda0003f06270 */
[----:B------:R-:W-:Y:S05]  /*06c0*/  @P0 BRA `(.L_x_24) ;  /* 0x0000000000740947 */ /* 0x000fea0003800000 */
[----:B------:R-:W-:Y:S02]  /*06d0*/  ISETP.GE.AND P0, PT, R16, -0x18, PT ;  /* 0xffffffe81000780c */ /* 0x000fe40003f06270 */
[----:B------:R-:W-:-:S11]  /*06e0*/  LOP3.LUT R0, R0, 0x80000000, RZ, 0xc0, !PT ;  /* 0x8000000000007812 */ /* 0x000fd600078ec0ff */
[----:B------:R-:W-:Y:S05]  /*06f0*/  @!P0 BRA `(.L_x_24) ;  /* 0x0000000000688947 */ /* 0x000fea0003800000 */
[CCC-:B------:R-:W-:Y:S01]  /*0700*/  FFMA.RZ R9, R13.reuse, R15.reuse, R14.reuse ;  /* 0x0000000f0d097223 */ /* 0x1c0fe2000000c00e */
[-CC-:B------:R-:W-:Y:S01]  /*0710*/  FFMA.RM R12, R13, R15.reuse, R14.reuse ;  /* 0x0000000f0d0c7223 */ /* 0x180fe2000000400e */
[C---:B------:R-:W-:Y:S02]  /*0720*/  ISETP.NE.AND P3, PT, R16.reuse, RZ, PT ;  /* 0x000000ff1000720c */ /* 0x040fe40003f65270 */
[C---:B------:R-:W-:Y:S02]  /*0730*/  ISETP.NE.AND P1, PT, R16.reuse, RZ, PT ;  /* 0x000000ff1000720c */ /* 0x040fe40003f25270 */
[----:B------:R-:W-:Y:S01]  /*0740*/  LOP3.LUT R11, R9, 0x7fffff, RZ, 0xc0, !PT ;  /* 0x007fffff090b7812 */ /* 0x000fe200078ec0ff */
[----:B------:R-:W-:Y:S01]  /*0750*/  FFMA.RP R9, R13, R15, R14 ;  /* 0x0000000f0d097223 */ /* 0x000fe2000000800e */
[----:B------:R-:W-:Y:S02]  /*0760*/  VIADD R14, R16, 0x20 ;  /* 0x00000020100e7836 */ /* 0x000fe40000000000 */
[----:B------:R-:W-:Y:S01]  /*0770*/  LOP3.LUT R11, R11, 0x800000, RZ, 0xfc, !PT ;  /* 0x008000000b0b7812 */ /* 0x000fe200078efcff */
[----:B------:R-:W-:Y:S01]  /*0780*/  IMAD.MOV R13, RZ, RZ, -R16 ;  /* 0x000000ffff0d7224 */ /* 0x000fe200078e0a10 */
[----:B------:R-:W-:-:S02]  /*0790*/  FSETP.NEU.FTZ.AND P0, PT, R9, R12, PT ;  /* 0x0000000c0900720b */ /* 0x000fc40003f1d000 */
[----:B------:R-:W-:Y:S02]  /*07a0*/  SHF.L.U32 R14, R11, R14, RZ ;  /* 0x0000000e0b0e7219 */ /* 0x000fe400000006ff */
[----:B------:R-:W-:Y:S02]  /*07b0*/  SEL R12, R13, RZ, P3 ;  /* 0x000000ff0d0c7207 */ /* 0x000fe40001800000 */
[----:B------:R-:W-:Y:S02]  /*07c0*/  ISETP.NE.AND P1, PT, R14, RZ, P1 ;  /* 0x000000ff0e00720c */ /* 0x000fe40000f25270 */
[----:B------:R-:W-:Y:S02]  /*07d0*/  SHF.R.U32.HI R12, RZ, R12, R11 ;  /* 0x0000000cff0c7219 */ /* 0x000fe4000001160b */
[----:B------:R-:W-:Y:S02]  /*07e0*/  PLOP3.LUT P0, PT, P0, P1, PT, 0xf8, 0x8f ;  /* 0x00000000008f781c */ /* 0x000fe40000703f70 */
[----:B------:R-:W-:-:S02]  /*07f0*/  SHF.R.U32.HI R14, RZ, 0x1, R12 ;  /* 0x00000001ff0e7819 */ /* 0x000fc4000001160c */
[----:B------:R-:W-:-:S04]  /*0800*/  SEL R9, RZ, 0x1, !P0 ;  /* 0x00000001ff097807 */ /* 0x000fc80004000000 */
[----:B------:R-:W-:-:S04]  /*0810*/  LOP3.LUT R9, R9, 0x1, R14, 0xf8, !PT ;  /* 0x0000000109097812 */ /* 0x000fc800078ef80e */
[----:B------:R-:W-:-:S04]  /*0820*/  LOP3.LUT R9, R9, R12, RZ, 0xc0, !PT ;  /* 0x0000000c09097212 */ /* 0x000fc800078ec0ff */
[----:B------:R-:W-:-:S04]  /*0830*/  IADD3 R9, PT, PT, R14, R9, RZ ;  /* 0x000000090e097210 */ /* 0x000fc80007ffe0ff */
[----:B------:R-:W-:Y:S01]  /*0840*/  LOP3.LUT R0, R9, R0, RZ, 0xfc, !PT ;  /* 0x0000000009007212 */ /* 0x000fe200078efcff */
[----:B------:R-:W-:Y:S06]  /*0850*/  BRA `(.L_x_24) ;  /* 0x0000000000107947 */ /* 0x000fec0003800000 */
.L_x_23:
[----:B------:R-:W-:-:S04]  /*0860*/  LOP3.LUT R0, R0, 0x80000000, RZ, 0xc0, !PT ;  /* 0x8000000000007812 */ /* 0x000fc800078ec0ff */
[----:B------:R-:W-:Y:S01]  /*0870*/  LOP3.LUT R0, R0, 0x7f800000, RZ, 0xfc, !PT ;  /* 0x7f80000000007812 */ /* 0x000fe200078efcff */
[----:B------:R-:W-:Y:S06]  /*0880*/  BRA `(.L_x_24) ;  /* 0x0000000000047947 */ /* 0x000fec0003800000 */
.L_x_22:
[----:B------:R-:W-:-:S07]  /*0890*/  IMAD R0, R12, 0x800000, R0 ;  /* 0x008000000c007824 */ /* 0x000fce00078e0200 */
.L_x_24:
[----:B------:R-:W-:Y:S05]  /*08a0*/  BSYNC.RECONVERGENT B3 ;  /* 0x0000000000037941 */ /* 0x000fea0003800200 */
.L_x_21:
[----:B------:R-:W-:Y:S05]  /*08b0*/  BRA `(.L_x_25) ;  /* 0x0000000000207947 */ /* 0x000fea0003800000 */
.L_x_20:
[----:B------:R-:W-:-:S04]  /*08c0*/  LOP3.LUT R0, R12, 0x80000000, R11, 0x48, !PT ;  /* 0x800000000c007812 */ /* 0x000fc800078e480b */
[----:B------:R-:W-:Y:S01]  /*08d0*/  LOP3.LUT R0, R0, 0x7f800000, RZ, 0xfc, !PT ;  /* 0x7f80000000007812 */ /* 0x000fe200078efcff */
[----:B------:R-:W-:Y:S06]  /*08e0*/  BRA `(.L_x_25) ;  /* 0x0000000000147947 */ /* 0x000fec0003800000 */
.L_x_19:
[----:B------:R-:W-:Y:S01]  /*08f0*/  LOP3.LUT R0, R12, 0x80000000, R11, 0x48, !PT ;  /* 0x800000000c007812 */ /* 0x000fe200078e480b */
[----:B------:R-:W-:Y:S06]  /*0900*/  BRA `(.L_x_25) ;  /* 0x00000000000c7947 */ /* 0x000fec0003800000 */
.L_x_18:
[----:B------:R-:W0:Y:S01]  /*0910*/  MUFU.RSQ R0, -QNAN ;  /* 0xffc0000000007908 */ /* 0x000e220000001400 */
[----:B------:R-:W-:Y:S05]  /*0920*/  BRA `(.L_x_25) ;  /* 0x0000000000047947 */ /* 0x000fea0003800000 */
.L_x_17:
[----:B------:R-:W-:-:S07]  /*0930*/  FADD.FTZ R0, R0, 8.5 ;  /* 0x4108000000007421 */ /* 0x000fce0000010000 */
.L_x_25:
[----:B------:R-:W-:Y:S05]  /*0940*/  BSYNC.RECONVERGENT B0 ;  /* 0x0000000000007941 */ /* 0x000fea0003800200 */
.L_x_14:
[----:B------:R-:W-:-:S04]  /*0950*/  IMAD.MOV.U32 R11, RZ, RZ, 0x0 ;  /* 0x00000000ff0b7424 */ /* 0x000fc800078e00ff */
[----:B0-----:R-:W-:Y:S05]  /*0960*/  RET.REL.NODEC R10 `(_Z17kinematics_phase1PfS_S_i) ;  /* 0xfffffff40aa47950 */ /* 0x001fea0003c3ffff */
.L_x_26:
        /* <DEDUP_REMOVED lines=9> */
.L_x_91:


//--------------------- .text._Z10kinematicsPfS_S_i --------------------------
	.section	.text._Z10kinematicsPfS_S_i,"ax",@progbits
	.align	128
        .global         _Z10kinematicsPfS_S_i
        .type           _Z10kinematicsPfS_S_i,@function
        .size           _Z10kinematicsPfS_S_i,(.L_x_92 - _Z10kinematicsPfS_S_i)
        .other          _Z10kinematicsPfS_S_i,@"STO_CUDA_ENTRY STV_DEFAULT"
_Z10kinematicsPfS_S_i:
.text._Z10kinematicsPfS_S_i:
        /* <DEDUP_REMOVED lines=38> */
[----:B------:R-:W-:Y:S05]  /*0260*/  CALL.REL.NOINC `($__internal_1_$__cuda_sm3x_div_rn_noftz_f32_slowpath) ;  /* 0x0000000000307944 */ /* 0x000fea0003c00000 */
[----:B------:R-:W-:-:S07]  /*0270*/  IMAD.MOV.U32 R8, RZ, RZ, R0 ;  /* 0x000000ffff087224 */ /* 0x000fce00078e0000 */
.L_x_30:
[----:B------:R-:W-:Y:S05]  /*0280*/  BSYNC.RECONVERGENT B1 ;  /* 0x0000000000017941 */ /* 0x000fea0003800200 */
.L_x_29:
[----:B------:R-:W0:Y:S02]  /*0290*/  FRND.CEIL R8, R8 ;  /* 0x0000000800087307 */ /* 0x000e240000209000 */
[----:B0-----:R-:W-:-:S05]  /*02a0*/  FSEL R0, R8, -R8, !P2 ;  /* 0x8000000808007208 */ /* 0x001fca0005000000 */
[----:B------:R-:W-:-:S07]  /*02b0*/  FFMA R9, R0, 8.5, R9 ;  /* 0x4108000000097823 */ /* 0x000fce0000000009 */
.L_x_28:
[----:B------:R-:W-:Y:S05]  /*02c0*/  BSYNC.RECONVERGENT B2 ;  /* 0x0000000000027941 */ /* 0x000fea0003800200 */
.L_x_27:
[----:B------:R-:W-:Y:S04]  /*02d0*/  STG.E desc[UR6][R4.64], R9 ;  /* 0x0000000904007986 */ /* 0x000fe8000c101906 */
[----:B------:R-:W2:Y:S04]  /*02e0*/  LDG.E R2, desc[UR6][R2.64] ;  /* 0x0000000602027981 */ /* 0x000ea8000c1e1900 */
[----:B------:R-:W2:Y:S02]  /*02f0*/  LDG.E R11, desc[UR6][R6.64] ;  /* 0x00000006060b7981 */ /* 0x000ea4000c1e1900 */
[----:B--2---:R-:W-:-:S05]  /*0300*/  FFMA R11, R2, 0.0099999997764825820923, R11 ;  /* 0x3c23d70a020b7823 */ /* 0x004fca000000000b */
[----:B------:R-:W-:Y:S01]  /*0310*/  STG.E desc[UR6][R6.64], R11 ;  /* 0x0000000b06007986 */ /* 0x000fe2000c101906 */
[----:B------:R-:W-:Y:S05]  /*0320*/  EXIT ;  /* 0x000000000000794d */ /* 0x000fea0003800000 */
        .weak           $__internal_1_$__cuda_sm3x_div_rn_noftz_f32_slowpath
        .type           $__internal_1_$__cuda_sm3x_div_rn_noftz_f32_slowpath,@function
        .size           $__internal_1_$__cuda_sm3x_div_rn_noftz_f32_slowpath,(.L_x_92 - $__internal_1_$__cuda_sm3x_div_rn_noftz_f32_slowpath)
$__internal_1_$__cuda_sm3x_div_rn_noftz_f32_slowpath:
[----:B------:R-:W-:Y:S01]  /*0330*/  SHF.R.U32.HI R10, RZ, 0x17, R0 ;  /* 0x00000017ff0a7819 */ /* 0x000fe20000011600 */
[----:B------:R-:W-:Y:S04]  /*0340*/  BSSY.RECONVERGENT B0, `(.L_x_31) ;  /* 0x000005c000007945 */ /* 0x000fe80003800200 */
[----:B------:R-:W-:Y:S01]  /*0350*/  BSSY.RELIABLE B3, `(.L_x_32) ;  /* 0x000001a000037945 */ /* 0x000fe20003800100 */
[----:B------:R-:W-:Y:S02]  /*0360*/  MOV R11, R0 ;  /* 0x00000000000b7202 */ /* 0x000fe40000000f00 */
[----:B------:R-:W-:-:S05]  /*0370*/  LOP3.LUT R10, R10, 0xff, RZ, 0xc0, !PT ;  /* 0x000000ff0a0a7812 */ /* 0x000fca00078ec0ff */
[----:B------:R-:W-:-:S05]  /*0380*/  VIADD R13, R10, 0xffffffff ;  /* 0xffffffff0a0d7836 */ /* 0x000fca0000000000 */
[----:B------:R-:W-:-:S13]  /*0390*/  ISETP.GT.U32.OR P0, PT, R13, 0xfd, !PT ;  /* 0x000000fd0d00780c */ /* 0x000fda0007f04470 */
[----:B------:R-:W-:Y:S01]  /*03a0*/  @!P0 IMAD.MOV.U32 R12, RZ, RZ, RZ ;  /* 0x000000ffff0c8224 */ /* 0x000fe200078e00ff */
        /* <DEDUP_REMOVED lines=19> */
[----:B------:R-:W-:-:S07]  /*04e0*/  @!P0 MOV R12, 0xffffffc0 ;  /* 0xffffffc0000c8802 */ /* 0x000fce0000000f00 */
.L_x_33:
[----:B------:R-:W-:Y:S05]  /*04f0*/  BSYNC.RELIABLE B3 ;  /* 0x0000000000037941 */ /* 0x000fea0003800100 */
.L_x_32:
        /* <DEDUP_REMOVED lines=16> */
[----:B------:R-:W-:-:S05]  /*0600*/  LOP3.LUT R11, R11, 0xff, RZ, 0xc0, !PT ;  /* 0x000000ff0b0b7812 */ /* 0x000fca00078ec0ff */
[----:B------:R-:W-:-:S04]  /*0610*/  IMAD.IADD R16, R11, 0x1, R12 ;  /* 0x000000010b107824 */ /* 0x000fc800078e020c */
        /* <DEDUP_REMOVED lines=11> */
[C---:B------:R-:W-:Y:S02]  /*06d0*/  IADD3 R12, PT, PT, R16.reuse, 0x20, RZ ;  /* 0x00000020100c7810 */ /* 0x040fe40007ffe0ff */
[----:B------:R-:W-:Y:S02]  /*06e0*/  ISETP.NE.AND P3, PT, R16, RZ, PT ;  /* 0x000000ff1000720c */ /* 0x000fe40003f65270 */
[----:B------:R-:W-:Y:S01]  /*06f0*/  LOP3.LUT R11, R10, 0x7fffff, RZ, 0xc0, !PT ;  /* 0x007fffff0a0b7812 */ /* 0x000fe200078ec0ff */
[CCC-:B------:R-:W-:Y:S01]  /*0700*/  FFMA.RP R10, R13.reuse, R15.reuse, R14.reuse ;  /* 0x0000000f0d0a7223 */ /* 0x1c0fe2000000800e */
[----:B------:R-:W-:Y:S01]  /*0710*/  FFMA.RM R13, R13, R15, R14 ;  /* 0x0000000f0d0d7223 */ /* 0x000fe2000000400e */
[----:B------:R-:W-:Y:S01]  /*0720*/  IMAD.MOV R14, RZ, RZ, -R16 ;  /* 0x000000ffff0e7224 */ /* 0x000fe200078e0a10 */
[----:B------:R-:W-:Y:S02]  /*0730*/  LOP3.LUT R11, R11, 0x800000, RZ, 0xfc, !PT ;  /* 0x008000000b0b7812 */ /* 0x000fe400078efcff */
[----:B------:R-:W-:-:S02]  /*0740*/  ISETP.NE.AND P1, PT, R16, RZ, PT ;  /* 0x000000ff1000720c */ /* 0x000fc40003f25270 */
[----:B------:R-:W-:Y:S02]  /*0750*/  SHF.L.U32 R12, R11, R12, RZ ;  /* 0x0000000c0b0c7219 */ /* 0x000fe400000006ff */
[----:B------:R-:W-:Y:S02]  /*0760*/  FSETP.NEU.FTZ.AND P0, PT, R10, R13, PT ;  /* 0x0000000d0a00720b */ /* 0x000fe40003f1d000 */
[----:B------:R-:W-:Y:S02]  /*0770*/  SEL R10, R14, RZ, P3 ;  /* 0x000000ff0e0a7207 */ /* 0x000fe40001800000 */
[----:B------:R-:W-:Y:S02]  /*0780*/  ISETP.NE.AND P1, PT, R12, RZ, P1 ;  /* 0x000000ff0c00720c */ /* 0x000fe40000f25270 */
[----:B------:R-:W-:Y:S02]  /*0790*/  SHF.R.U32.HI R10, RZ, R10, R11 ;  /* 0x0000000aff0a7219 */ /* 0x000fe4000001160b */
[----:B------:R-:W-:-:S02]  /*07a0*/  PLOP3.LUT P0, PT, P0, P1, PT, 0xf8, 0x8f ;  /* 0x00000000008f781c */ /* 0x000fc40000703f70 */
[----:B------:R-:W-:Y:S02]  /*07b0*/  SHF.R.U32.HI R12, RZ, 0x1, R10 ;  /* 0x00000001ff0c7819 */ /* 0x000fe4000001160a */
[----:B------:R-:W-:-:S04]  /*07c0*/  SEL R11, RZ, 0x1, !P0 ;  /* 0x00000001ff0b7807 */ /* 0x000fc80004000000 */
[----:B------:R-:W-:-:S04]  /*07d0*/  LOP3.LUT R11, R11, 0x1, R12, 0xf8, !PT ;  /* 0x000000010b0b7812 */ /* 0x000fc800078ef80c */
[----:B------:R-:W-:-:S05]  /*07e0*/  LOP3.LUT R11, R11, R10, RZ, 0xc0, !PT ;  /* 0x0000000a0b0b7212 */ /* 0x000fca00078ec0ff */
[----:B------:R-:W-:-:S05]  /*07f0*/  IMAD.IADD R11, R12, 0x1, R11 ;  /* 0x000000010c0b7824 */ /* 0x000fca00078e020b */
[----:B------:R-:W-:Y:S01]  /*0800*/  LOP3.LUT R0, R11, R0, RZ, 0xfc, !PT ;  /* 0x000000000b007212 */ /* 0x000fe200078efcff */
[----:B------:R-:W-:Y:S06]  /*0810*/  BRA `(.L_x_41) ;  /* 0x0000000000107947 */ /* 0x000fec0003800000 */
.L_x_40:
[----:B------:R-:W-:-:S04]  /*0820*/  LOP3.LUT R0, R0, 0x80000000, RZ, 0xc0, !PT ;  /* 0x8000000000007812 */ /* 0x000fc800078ec0ff */
[----:B------:R-:W-:Y:S01]  /*0830*/  LOP3.LUT R0, R0, 0x7f800000, RZ, 0xfc, !PT ;  /* 0x7f80000000007812 */ /* 0x000fe200078efcff */
[----:B------:R-:W-:Y:S06]  /*0840*/  BRA `(.L_x_41) ;  /* 0x0000000000047947 */ /* 0x000fec0003800000 */
.L_x_39:
[----:B------:R-:W-:-:S07]  /*0850*/  IMAD R0, R12, 0x800000, R0 ;  /* 0x008000000c007824 */ /* 0x000fce00078e0200 */
.L_x_41:
[----:B------:R-:W-:Y:S05]  /*0860*/  BSYNC.RECONVERGENT B3 ;  /* 0x0000000000037941 */ /* 0x000fea0003800200 */
.L_x_38:
[----:B------:R-:W-:Y:S05]  /*0870*/  BRA `(.L_x_42) ;  /* 0x0000000000207947 */ /* 0x000fea0003800000 */
.L_x_37:
[----:B------:R-:W-:-:S04]  /*0880*/  LOP3.LUT R0, R12, 0x80000000, R11, 0x48, !PT ;  /* 0x800000000c007812 */ /* 0x000fc800078e480b */
[----:B------:R-:W-:Y:S01]  /*0890*/  LOP3.LUT R0, R0, 0x7f800000, RZ, 0xfc, !PT ;  /* 0x7f80000000007812 */ /* 0x000fe200078efcff */
[----:B------:R-:W-:Y:S06]  /*08a0*/  BRA `(.L_x_42) ;  /* 0x0000000000147947 */ /* 0x000fec0003800000 */
.L_x_36:
[----:B------:R-:W-:Y:S01]  /*08b0*/  LOP3.LUT R0, R12, 0x80000000, R11, 0x48, !PT ;  /* 0x800000000c007812 */ /* 0x000fe200078e480b */
[----:B------:R-:W-:Y:S06]  /*08c0*/  BRA `(.L_x_42) ;  /* 0x00000000000c7947 */ /* 0x000fec0003800000 */
.L_x_35:
[----:B------:R-:W0:Y:S01]  /*08d0*/  MUFU.RSQ R0, -QNAN ;  /* 0xffc0000000007908 */ /* 0x000e220000001400 */
[----:B------:R-:W-:Y:S05]  /*08e0*/  BRA `(.L_x_42) ;  /* 0x0000000000047947 */ /* 0x000fea0003800000 */
.L_x_34:
[----:B------:R-:W-:-:S07]  /*08f0*/  FADD.FTZ R0, R0, 8.5 ;  /* 0x4108000000007421 */ /* 0x000fce0000010000 */
.L_x_42:
[----:B------:R-:W-:Y:S05]  /*0900*/  BSYNC.RECONVERGENT B0 ;  /* 0x0000000000007941 */ /* 0x000fea0003800200 */
.L_x_31:
[----:B------:R-:W-:Y:S01]  /*0910*/  MOV R10, R8 ;  /* 0x00000008000a7202 */ /* 0x000fe20000000f00 */
[----:B------:R-:W-:-:S04]  /*0920*/  IMAD.MOV.U32 R11, RZ, RZ, 0x0 ;  /* 0x00000000ff0b7424 */ /* 0x000fc800078e00ff */
[----:B0-----:R-:W-:Y:S05]  /*0930*/  RET.REL.NODEC R10 `(_Z10kinematicsPfS_S_i) ;  /* 0xfffffff40ab07950 */ /* 0x001fea0003c3ffff */
.L_x_43:
        /* <DEDUP_REMOVED lines=12> */
.L_x_92:


//--------------------- .text._Z8potForcePfiS_S_  --------------------------
	.section	.text._Z8potForcePfiS_S_,"ax",@progbits
	.align	128
        .global         _Z8potForcePfiS_S_
        .type           _Z8potForcePfiS_S_,@function
        .size           _Z8potForcePfiS_S_,(.L_x_93 - _Z8potForcePfiS_S_)
        .other          _Z8potForcePfiS_S_,@"STO_CUDA_ENTRY STV_DEFAULT"
_Z8potForcePfiS_S_:
.text._Z8potForcePfiS_S_:
[----:B------:R-:W-:Y:S01]  /*0000*/  LDC R1, c[0x0][0x37c] ;  /* 0x0000df00ff017b82 */ /* 0x000fe20000000800 */
[----:B------:R-:W0:Y:S07]  /*0010*/  S2R R8, SR_TID.X ;  /* 0x0000000000087919 */ /* 0x000e2e0000002100 */
[----:B------:R-:W1:Y:S08]  /*0020*/  S2UR UR4, SR_CTAID.X ;  /* 0x00000000000479c3 */ /* 0x000e700000002500 */
[----:B------:R-:W2:Y:S01]  /*0030*/  LDC R5, c[0x0][0x388] ;  /* 0x0000e200ff057b82 */ /* 0x000ea20000000800 */
[----:B-1----:R-:W-:-:S06]  /*0040*/  USHF.L.U32 UR4, UR4, 0xa, URZ ;  /* 0x0000000a04047899 */ /* 0x002fcc00080006ff */
[----:B0-----:R-:W-:Y:S01]  /*0050*/  LOP3.LUT R8, R8, UR4, RZ, 0xfc, !PT ;  /* 0x0000000408087c12 */ /* 0x001fe2000f8efcff */
[----:B--2---:R-:W-:-:S05]  /*0060*/  IMAD R5, R5, R5, RZ ;  /* 0x0000000505057224 */ /* 0x004fca00078e02ff */
[----:B------:R-:W-:-:S13]  /*0070*/  ISETP.GE.U32.AND P0, PT, R8, R5, PT ;  /* 0x000000050800720c */ /* 0x000fda0003f06070 */
[----:B------:R-:W-:Y:S05]  /*0080*/  @P0 EXIT ;  /* 0x000000000000094d */ /* 0x000fea0003800000 */
[----:B------:R-:W0:Y:S01]  /*0090*/  LDC.64 R16, c[0x0][0x380] ;  /* 0x0000e000ff107b82 */ /* 0x000e220000000a00 */
[----:B------:R-:W1:Y:S01]  /*00a0*/  LDCU.64 UR4, c[0x0][0x358] ;  /* 0x00006b00ff0477ac */ /* 0x000e620008000a00 */
[----:B------:R-:W-:Y:S01]  /*00b0*/  IADD3 R6, PT, PT, R5, R5, R8 ;  /* 0x0000000505067210 */ /* 0x000fe20007ffe008 */
[----:B0-----:R-:W-:-:S04]  /*00c0*/  IMAD.WIDE.U32 R12, R8, 0x4, R16 ;  /* 0x00000004080c7825 */ /* 0x001fc800078e0010 */
[----:B------:R-:W-:Y:S01]  /*00d0*/  IMAD.WIDE.U32 R16, R6, 0x4, R16 ;  /* 0x0000000406107825 */ /* 0x000fe200078e0010 */
[----:B-1----:R-:W2:Y:S03]  /*00e0*/  LDG.E R3, desc[UR4][R12.64] ;  /* 0x000000040c037981 */ /* 0x002ea6000c1e1900 */
[----:B------:R-:W-:Y:S01]  /*00f0*/  IMAD.WIDE.U32 R14, R5, 0x4, R12 ;  /* 0x00000004050e7825 */ /* 0x000fe200078e000c */
[----:B------:R-:W3:Y:S04]  /*0100*/  LDG.E R2, desc[UR4][R16.64] ;  /* 0x0000000410027981 */ /* 0x000ee8000c1e1900 */
[----:B------:R-:W4:Y:S01]  /*0110*/  LDG.E R0, desc[UR4][R14.64] ;  /* 0x000000040e007981 */ /* 0x000f22000c1e1900 */
[----:B------:R-:W-:Y:S01]  /*0120*/  BSSY.RECONVERGENT B0, `(.L_x_44) ;  /* 0x0000048000007945 */ /* 0x000fe20003800200 */
[----:B------:R-:W-:Y:S01]  /*0130*/  HFMA2 R9, -RZ, RZ, 0, 0 ;  /* 0x00000000ff097431 */ /* 0x000fe200000001ff */
[----:B------:R-:W-:Y:S01]  /*0140*/  CS2R R10, SRZ ;  /* 0x00000000000a7805 */ /* 0x000fe2000001ff00 */
[----:B----4-:R-:W-:-:S04]  /*0150*/  FMUL R4, R0, R0 ;  /* 0x0000000000047220 */ /* 0x010fc80000400000 */
[----:B--2---:R-:W-:-:S04]  /*0160*/  FFMA R7, R3, R3, R4 ;  /* 0x0000000303077223 */ /* 0x004fc80000000004 */
[----:B---3--:R-:W-:-:S05]  /*0170*/  FFMA R4, R2, R2, R7 ;  /* 0x0000000202047223 */ /* 0x008fca0000000007 */
[----:B------:R-:W-:Y:S01]  /*0180*/  FSETP.NEU.AND P0, PT, R4, RZ, PT ;  /* 0x000000ff0400720b */ /* 0x000fe20003f0d000 */
[----:B------:R-:W-:-:S12]  /*0190*/  IMAD.MOV.U32 R7, RZ, RZ, RZ ;  /* 0x000000ffff077224 */ /* 0x000fd800078e00ff */
[----:B------:R-:W-:Y:S05]  /*01a0*/  @!P0 BRA `(.L_x_45) ;  /* 0x0000000000fc8947 */ /* 0x000fea0003800000 */
[C---:B------:R-:W-:Y:S01]  /*01b0*/  FMUL R7, R4.reuse, 16777216 ;  /* 0x4b80000004077820 */ /* 0x040fe20000400000 */
[----:B------:R-:W-:Y:S01]  /*01c0*/  FSETP.GEU.AND P0, PT, |R4|, 1.175494350822287508e-38, PT ;  /* 0x008000000400780b */ /* 0x000fe20003f0e200 */
[----:B------:R-:W0:Y:S01]  /*01d0*/  MUFU.RCP R13, R4 ;  /* 0x00000004000d7308 */ /* 0x000e220000001000 */
[----:B------:R-:W-:Y:S02]  /*01e0*/  BSSY.RECONVERGENT B1, `(.L_x_46) ;  /* 0x0000017000017945 */ /* 0x000fe40003800200 */
[----:B------:R-:W-:-:S05]  /*01f0*/  FSEL R9, R7, R4, !P0 ;  /* 0x0000000407097208 */ /* 0x000fca0004000000 */
[----:B------:R-:W1:Y:S01]  /*0200*/  MUFU.LG2 R7, R9 ;  /* 0x0000000900077308 */ /* 0x000e620000000c00 */
[----:B0-----:R-:W-:-:S04]  /*0210*/  FFMA R10, -R4, R13, 1 ;  /* 0x3f800000040a7423 */ /* 0x001fc8000000010d */
[----:B------:R-:W-:Y:S01]  /*0220*/  FFMA R12, R13, R10, R13 ;  /* 0x0000000a0d0c7223 */ /* 0x000fe2000000000d */
[----:B-1----:R-:W-:-:S03]  /*0230*/  @!P0 FADD R7, R7, -24 ;  /* 0xc1c0000007078421 */ /* 0x002fc60000000000 */
[----:B------:R-:W-:Y:S01]  /*0240*/  FFMA R9, -R3, R12, RZ ;  /* 0x0000000c03097223 */ /* 0x000fe200000001ff */
[----:B------:R-:W-:-:S03]  /*0250*/  FMUL R11, R7, -3 ;  /* 0xc0400000070b7820 */ /* 0x000fc60000400000 */
[----:B------:R-:W-:Y:S02]  /*0260*/  FFMA R13, -R4, R9, -R3 ;  /* 0x00000009040d7223 */ /* 0x000fe40000000903 */
[----:B------:R-:W-:Y:S02]  /*0270*/  FSETP.GEU.AND P0, PT, R11, -126, PT ;  /* 0xc2fc00000b00780b */ /* 0x000fe40003f0e000 */
[----:B------:R-:W-:-:S11]  /*0280*/  FFMA R9, R12, R13, R9 ;  /* 0x0000000d0c097223 */ /* 0x000fd60000000009 */
[----:B------:R-:W-:-:S04]  /*0290*/  @!P0 FMUL R11, R11, 0.5 ;  /* 0x3f0000000b0b8820 */ /* 0x000fc80000400000 */
[----:B------:R-:W0:Y:S02]  /*02a0*/  MUFU.EX2 R7, R11 ;  /* 0x0000000b00077308 */ /* 0x000e240000000800 */
[----:B0-----:R-:W-:-:S06]  /*02b0*/  @!P0 FMUL R7, R7, R7 ;  /* 0x0000000707078220 */ /* 0x001fcc0000400000 */
[----:B------:R-:W0:Y:S01]  /*02c0*/  FCHK P0, -R3, R4 ;  /* 0x0000000403007302 */ /* 0x000e220000000100 */
[----:B------:R-:W-:-:S04]  /*02d0*/  FMUL R10, R7, R7 ;  /* 0x00000007070a7220 */ /* 0x000fc80000400000 */
[----:B------:R-:W-:-:S04]  /*02e0*/  FADD R10, -R7, R10 ;  /* 0x0000000a070a7221 */ /* 0x000fc80000000100 */
[----:B------:R-:W-:Y:S01]  /*02f0*/  FMUL R10, R10, 4 ;  /* 0x408000000a0a7820 */ /* 0x000fe20000400000 */
[----:B0-----:R-:W-:Y:S06]  /*0300*/  @!P0 BRA `(.L_x_47) ;  /* 0x0000000000108947 */ /* 0x001fec0003800000 */
[----:B------:R-:W-:Y:S01]  /*0310*/  FADD R3, -R3, -RZ ;  /* 0x800000ff03037221 */ /* 0x000fe20000000100 */
[----:B------:R-:W-:-:S07]  /*0320*/  MOV R12, 0x340 ;  /* 0x00000340000c7802 */ /* 0x000fce0000000f00 */
[----:B------:R-:W-:Y:S05]  /*0330*/  CALL.REL.NOINC `($__internal_2_$__cuda_sm3x_div_rn_noftz_f32_slowpath) ;  /* 0x0000000000c87944 */ /* 0x000fea0003c00000 */
[----:B------:R-:W-:-:S07]  /*0340*/  MOV R9, R3 ;  /* 0x0000000300097202 */ /* 0x000fce0000000f00 */
.L_x_47:
[----:B------:R-:W-:Y:S05]  /*0350*/  BSYNC.RECONVERGENT B1 ;  /* 0x0000000000017941 */ /* 0x000fea0003800200 */
.L_x_46:
[----:B------:R-:W0:Y:S01]  /*0360*/  MUFU.RCP R3, R4 ;  /* 0x0000000400037308 */ /* 0x000e220000001000 */
[C---:B------:R-:W-:Y:S01]  /*0370*/  FADD R12, R7.reuse, R7 ;  /* 0x00000007070c7221 */ /* 0x040fe20000000000 */
[----:B------:R-:W-:Y:S03]  /*0380*/  BSSY.RECONVERGENT B1, `(.L_x_48) ;  /* 0x000000f000017945 */ /* 0x000fe60003800200 */
[----:B------:R-:W-:-:S03]  /*0390*/  FMUL R12, R7, R12 ;  /* 0x0000000c070c7220 */ /* 0x000fc60000400000 */
[----:B------:R-:W1:Y:S01]  /*03a0*/  FCHK P0, -R0, R4 ;  /* 0x0000000400007302 */ /* 0x000e620000000100 */
[----:B------:R-:W-:Y:S01]  /*03b0*/  FADD R11, -R7, R12 ;  /* 0x0000000c070b7221 */ /* 0x000fe20000000100 */
[----:B------:R-:W-:-:S04]  /*03c0*/  FMUL R12, R9, 24 ;  /* 0x41c00000090c7820 */ /* 0x000fc80000400000 */
[----:B------:R-:W-:Y:S01]  /*03d0*/  FMUL R9, R12, R11 ;  /* 0x0000000b0c097220 */ /* 0x000fe20000400000 */
[----:B0-----:R-:W-:-:S04]  /*03e0*/  FFMA R14, -R4, R3, 1 ;  /* 0x3f800000040e7423 */ /* 0x001fc80000000103 */
[----:B------:R-:W-:-:S04]  /*03f0*/  FFMA R16, R3, R14, R3 ;  /* 0x0000000e03107223 */ /* 0x000fc80000000003 */
[----:B------:R-:W-:-:S04]  /*0400*/  FFMA R3, -R0, R16, RZ ;  /* 0x0000001000037223 */ /* 0x000fc800000001ff */
[----:B------:R-:W-:-:S04]  /*0410*/  FFMA R14, -R4, R3, -R0 ;  /* 0x00000003040e7223 */ /* 0x000fc80000000900 */
[----:B------:R-:W-:Y:S01]  /*0420*/  FFMA R3, R16, R14, R3 ;  /* 0x0000000e10037223 */ /* 0x000fe20000000003 */
[----:B-1----:R-:W-:Y:S06]  /*0430*/  @!P0 BRA `(.L_x_49) ;  /* 0x00000000000c8947 */ /* 0x002fec0003800000 */
[----:B------:R-:W-:Y:S01]  /*0440*/  FADD R3, -R0, -RZ ;  /* 0x800000ff00037221 */ /* 0x000fe20000000100 */
[----:B------:R-:W-:-:S07]  /*0450*/  MOV R12, 0x470 ;  /* 0x00000470000c7802 */ /* 0x000fce0000000f00 */
[----:B------:R-:W-:Y:S05]  /*0460*/  CALL.REL.NOINC `($__internal_2_$__cuda_sm3x_div_rn_noftz_f32_slowpath) ;  /* 0x00000000007c7944 */ /* 0x000fea0003c00000 */
.L_x_49:
[----:B------:R-:W-:Y:S05]  /*0470*/  BSYNC.RECONVERGENT B1 ;  /* 0x0000000000017941 */ /* 0x000fea0003800200 */
.L_x_48:
[----:B------:R-:W0:Y:S01]  /*0480*/  MUFU.RCP R7, R4 ;  /* 0x0000000400077308 */ /* 0x000e220000001000 */
[----:B------:R-:W-:Y:S07]  /*0490*/  BSSY.RECONVERGENT B1, `(.L_x_50) ;  /* 0x000000e000017945 */ /* 0x000fee0003800200 */
[----:B------:R-:W1:Y:S01]  /*04a0*/  FCHK P0, -R2, R4 ;  /* 0x0000000402007302 */ /* 0x000e620000000100 */
[----:B0-----:R-:W-:-:S04]  /*04b0*/  FFMA R0, -R4, R7, 1 ;  /* 0x3f80000004007423 */ /* 0x001fc80000000107 */
[----:B------:R-:W-:Y:S01]  /*04c0*/  FFMA R14, R7, R0, R7 ;  /* 0x00000000070e7223 */ /* 0x000fe20000000007 */
[----:B------:R-:W-:-:S03]  /*04d0*/  FMUL R0, R3, 24 ;  /* 0x41c0000003007820 */ /* 0x000fc60000400000 */
[----:B------:R-:W-:Y:S01]  /*04e0*/  FFMA R13, -R2, R14, RZ ;  /* 0x0000000e020d7223 */ /* 0x000fe200000001ff */
[----:B------:R-:W-:-:S03]  /*04f0*/  FMUL R7, R11, R0 ;  /* 0x000000000b077220 */ /* 0x000fc60000400000 */
[----:B------:R-:W-:-:S04]  /*0500*/  FFMA R12, -R4, R13, -R2 ;  /* 0x0000000d040c7223 */ /* 0x000fc80000000902 */
[----:B------:R-:W-:Y:S01]  /*0510*/  FFMA R12, R14, R12, R13 ;  /* 0x0000000c0e0c7223 */ /* 0x000fe2000000000d */
[----:B-1----:R-:W-:Y:S06]  /*0520*/  @!P0 BRA `(.L_x_51) ;  /* 0x0000000000108947 */ /* 0x002fec0003800000 */
[----:B------:R-:W-:Y:S01]  /*0530*/  FADD R3, -R2, -RZ ;  /* 0x800000ff02037221 */ /* 0x000fe20000000100 */
[----:B------:R-:W-:-:S07]  /*0540*/  MOV R12, 0x560 ;  /* 0x00000560000c7802 */ /* 0x000fce0000000f00 */
[----:B------:R-:W-:Y:S05]  /*0550*/  CALL.REL.NOINC `($__internal_2_$__cuda_sm3x_div_rn_noftz_f32_slowpath) ;  /* 0x0000000000407944 */ /* 0x000fea0003c00000 */
[----:B------:R-:W-:-:S07]  /*0560*/  IMAD.MOV.U32 R12, RZ, RZ, R3 ;  /* 0x000000ffff0c7224 */ /* 0x000fce00078e0003 */
.L_x_51:
[----:B------:R-:W-:Y:S05]  /*0570*/  BSYNC.RECONVERGENT B1 ;  /* 0x0000000000017941 */ /* 0x000fea0003800200 */
.L_x_50:
[----:B------:R-:W-:-:S04]  /*0580*/  FMUL R12, R12, 24 ;  /* 0x41c000000c0c7820 */ /* 0x000fc80000400000 */
[----:B------:R-:W-:-:S07]  /*0590*/  FMUL R11, R11, R12 ;  /* 0x0000000c0b0b7220 */ /* 0x000fce0000400000 */
.L_x_45:
[----:B------:R-:W-:Y:S05]  /*05a0*/  BSYNC.RECONVERGENT B0 ;  /* 0x0000000000007941 */ /* 0x000fea0003800200 */
.L_x_44:
[----:B------:R-:W0:Y:S08]  /*05b0*/  LDC.64 R14, c[0x0][0x398] ;  /* 0x0000e600ff0e7b82 */ /* 0x000e300000000a00 */
[----:B------:R-:W1:Y:S01]  /*05c0*/  LDC.64 R2, c[0x0][0x390] ;  /* 0x0000e400ff027b82 */ /* 0x000e620000000a00 */
[----:B0-----:R-:W-:-:S04]  /*05d0*/  IMAD.WIDE.U32 R12, R8, 0x4, R14 ;  /* 0x00000004080c7825 */ /* 0x001fc800078e000e */
[----:B------:R-:W-:-:S04]  /*05e0*/  IMAD.WIDE.U32 R14, R6, 0x4, R14 ;  /* 0x00000004060e7825 */ /* 0x000fc800078e000e */
[----:B-1----:R-:W-:-:S04]  /*05f0*/  IMAD.WIDE.U32 R2, R8, 0x4, R2 ;  /* 0x0000000408027825 */ /* 0x002fc800078e0002 */
[----:B------:R-:W-:Y:S01]  /*0600*/  IMAD.WIDE.U32 R4, R5, 0x4, R12 ;  /* 0x0000000405047825 */ /* 0x000fe200078e000c */
[----:B------:R-:W-:Y:S04]  /*0610*/  STG.E desc[UR4][R2.64], R10 ;  /* 0x0000000a02007986 */ /* 0x000fe8000c101904 */
[----:B------:R-:W-:Y:S04]  /*0620*/  STG.E desc[UR4][R12.64], R9 ;  /* 0x000000090c007986 */ /* 0x000fe8000c101904 */
[----:B------:R-:W-:Y:S04]  /*0630*/  STG.E desc[UR4][R4.64], R7 ;  /* 0x0000000704007986 */ /* 0x000fe8000c101904 */
[----:B------:R-:W-:Y:S01]  /*0640*/  STG.E desc[UR4][R14.64], R11 ;  /* 0x0000000b0e007986 */ /* 0x000fe2000c101904 */
[----:B------:R-:W-:Y:S05]  /*0650*/  EXIT ;  /* 0x000000000000794d */ /* 0x000fea0003800000 */
        .weak           $__internal_2_$__cuda_sm3x_div_rn_noftz_f32_slowpath
        .type           $__internal_2_$__cuda_sm3x_div_rn_noftz_f32_slowpath,@function
        .size           $__internal_2_$__cuda_sm3x_div_rn_noftz_f32_slowpath,(.L_x_93 - $__internal_2_$__cuda_sm3x_div_rn_noftz_f32_slowpath)
$__internal_2_$__cuda_sm3x_div_rn_noftz_f32_slowpath:
[----:B------:R-:W-:Y:S01]  /*0660*/  SHF.R.U32.HI R13, RZ, 0x17, R4 ;  /* 0x00000017ff0d7819 */ /* 0x000fe20000011604 */
[----:B------:R-:W-:Y:S01]  /*0670*/  BSSY.RECONVERGENT B2, `(.L_x_52) ;  /* 0x0000063000027945 */ /* 0x000fe20003800200 */
[----:B------:R-:W-:Y:S02]  /*0680*/  SHF.R.U32.HI R14, RZ, 0x17, R3 ;  /* 0x00000017ff0e7819 */ /* 0x000fe40000011603 */
[----:B------:R-:W-:Y:S02]  /*0690*/  LOP3.LUT R13, R13, 0xff, RZ, 0xc0, !PT ;  /* 0x000000ff0d0d7812 */ /* 0x000fe400078ec0ff */
[----:B------:R-:W-:Y:S02]  /*06a0*/  LOP3.LUT R18, R14, 0xff, RZ, 0xc0, !PT ;  /* 0x000000ff0e127812 */ /* 0x000fe400078ec0ff */
[----:B------:R-:W-:Y:S02]  /*06b0*/  IADD3 R17, PT, PT, R13, -0x1, RZ ;  /* 0xffffffff0d117810 */ /* 0x000fe40007ffe0ff */
[----:B------:R-:W-:Y:S01]  /*06c0*/  MOV R16, R4 ;  /* 0x0000000400107202 */ /* 0x000fe20000000f00 */
[----:B------:R-:W-:Y:S01]  /*06d0*/  VIADD R15, R18, 0xffffffff ;  /* 0xffffffff120f7836 */ /* 0x000fe20000000000 */
[----:B------:R-:W-:-:S04]  /*06e0*/  ISETP.GT.U32.AND P0, PT, R17, 0xfd, PT ;  /* 0x000000fd1100780c */ /* 0x000fc80003f04070 */
[----:B------:R-:W-:-:S13]  /*06f0*/  ISETP.GT.U32.OR P0, PT, R15, 0xfd, P0 ;  /* 0x000000fd0f00780c */ /* 0x000fda0000704470 */
[----:B------:R-:W-:Y:S01]  /*0700*/  @!P0 IMAD.MOV.U32 R14, RZ, RZ, RZ ;  /* 0x000000ffff0e8224 */ /* 0x000fe200078e00ff */
[----:B------:R-:W-:Y:S06]  /*0710*/  @!P0 BRA `(.L_x_53) ;  /* 0x00000000005c8947 */ /* 0x000fec0003800000 */
[----:B------:R-:W-:Y:S02]  /*0720*/  FSETP.GTU.FTZ.AND P0, PT, |R3|, +INF , PT ;  /* 0x7f8000000300780b */ /* 0x000fe40003f1c200 */
[----:B------:R-:W-:-:S04]  /*0730*/  FSETP.GTU.FTZ.AND P1, PT, |R4|, +INF , PT ;  /* 0x7f8000000400780b */ /* 0x000fc80003f3c200 */
[----:B------:R-:W-:-:S13]  /*0740*/  PLOP3.LUT P0, PT, P0, P1, PT, 0xf8, 0x8f ;  /* 0x00000000008f781c */ /* 0x000fda0000703f70 */
[----:B------:R-:W-:Y:S05]  /*0750*/  @P0 BRA `(.L_x_54) ;  /* 0x00000004004c0947 */ /* 0x000fea0003800000 */
[----:B------:R-:W-:-:S13]  /*0760*/  LOP3.LUT P0, RZ, R16, 0x7fffffff, R3, 0xc8, !PT ;  /* 0x7fffffff10ff7812 */ /* 0x000fda000780c803 */
[----:B------:R-:W-:Y:S05]  /*0770*/  @!P0 BRA `(.L_x_55) ;  /* 0x00000004003c8947 */ /* 0x000fea0003800000 */
[C---:B------:R-:W-:Y:S02]  /*0780*/  FSETP.NEU.FTZ.AND P2, PT, |R3|.reuse, +INF , PT ;  /* 0x7f8000000300780b */ /* 0x040fe40003f5d200 */
[----:B------:R-:W-:Y:S02]  /*0790*/  FSETP.NEU.FTZ.AND P1, PT, |R4|, +INF , PT ;  /* 0x7f8000000400780b */ /* 0x000fe40003f3d200 */
[----:B------:R-:W-:-:S11]  /*07a0*/  FSETP.NEU.FTZ.AND P0, PT, |R3|, +INF , PT ;  /* 0x7f8000000300780b */ /* 0x000fd60003f1d200 */
[----:B------:R-:W-:Y:S05]  /*07b0*/  @!P1 BRA !P2, `(.L_x_55) ;  /* 0x00000004002c9947 */ /* 0x000fea0005000000 */
[----:B------:R-:W-:-:S04]  /*07c0*/  LOP3.LUT P2, RZ, R3, 0x7fffffff, RZ, 0xc0, !PT ;  /* 0x7fffffff03ff7812 */ /* 0x000fc8000784c0ff */
[----:B------:R-:W-:-:S13]  /*07d0*/  PLOP3.LUT P1, PT, P1, P2, PT, 0x2f, 0xf2 ;  /* 0x0000000000f2781c */ /* 0x000fda0000f24577 */
[----:B------:R-:W-:Y:S05]  /*07e0*/  @P1 BRA `(.L_x_56) ;  /* 0x0000000400181947 */ /* 0x000fea0003800000 */
[----:B------:R-:W-:-:S04]  /*07f0*/  LOP3.LUT P1, RZ, R16, 0x7fffffff, RZ, 0xc0, !PT ;  /* 0x7fffffff10ff7812 */ /* 0x000fc8000782c0ff */
[----:B------:R-:W-:-:S13]  /*0800*/  PLOP3.LUT P0, PT, P0, P1, PT, 0x2f, 0xf2 ;  /* 0x0000000000f2781c */ /* 0x000fda0000702577 */
[----:B------:R-:W-:Y:S05]  /*0810*/  @P0 BRA `(.L_x_57) ;  /* 0x0000000400000947 */ /* 0x000fea0003800000 */
[----:B------:R-:W-:Y:S02]  /*0820*/  ISETP.GE.AND P0, PT, R15, RZ, PT ;  /* 0x000000ff0f00720c */ /* 0x000fe40003f06270 */
[----:B------:R-:W-:-:S11]  /*0830*/  ISETP.GE.AND P1, PT, R17, RZ, PT ;  /* 0x000000ff1100720c */ /* 0x000fd60003f26270 */
[----:B------:R-:W-:Y:S01]  /*0840*/  @P0 MOV R14, RZ ;  /* 0x000000ff000e0202 */ /* 0x000fe20000000f00 */
[----:B------:R-:W-:Y:S02]  /*0850*/  @!P0 IMAD.MOV.U32 R14, RZ, RZ, -0x40 ;  /* 0xffffffc0ff0e8424 */ /* 0x000fe400078e00ff */
[----:B------:R-:W-:Y:S01]  /*0860*/  @!P0 FFMA R3, R3, 1.84467440737095516160e+19, RZ ;  /* 0x5f80000003038823 */ /* 0x000fe200000000ff */
[----:B------:R-:W-:Y:S02]  /*0870*/  @!P1 FFMA R16, R4, 1.84467440737095516160e+19, RZ ;  /* 0x5f80000004109823 */ /* 0x000fe400000000ff */
[----:B------:R-:W-:-:S07]  /*0880*/  @!P1 IADD3 R14, PT, PT, R14, 0x40, RZ ;  /* 0x000000400e0e9810 */ /* 0x000fce0007ffe0ff */
.L_x_53:
[----:B------:R-:W-:Y:S01]  /*0890*/  LEA R15, R13, 0xc0800000, 0x17 ;  /* 0xc08000000d0f7811 */ /* 0x000fe200078eb8ff */
[----:B------:R-:W-:Y:S01]  /*08a0*/  BSSY.RECONVERGENT B3, `(.L_x_58) ;  /* 0x0000036000037945 */ /* 0x000fe20003800200 */
[----:B------:R-:W-:-:S03]  /*08b0*/  IADD3 R18, PT, PT, R18, -0x7f, RZ ;  /* 0xffffff8112127810 */ /* 0x000fc60007ffe0ff */
[----:B------:R-:W-:Y:S02]  /*08c0*/  IMAD.IADD R17, R16, 0x1, -R15 ;  /* 0x0000000110117824 */ /* 0x000fe400078e0a0f */
[C---:B------:R-:W-:Y:S02]  /*08d0*/  IMAD R3, R18.reuse, -0x800000, R3 ;  /* 0xff80000012037824 */ /* 0x040fe400078e0203 */
[----:B------:R0:W1:Y:S01]  /*08e0*/  MUFU.RCP R16, R17 ;  /* 0x0000001100107308 */ /* 0x0000620000001000 */
[----:B------:R-:W-:Y:S01]  /*08f0*/  FADD.FTZ R20, -R17, -RZ ;  /* 0x800000ff11147221 */ /* 0x000fe20000010100 */
[----:B0-----:R-:W-:-:S05]  /*0900*/  IADD3 R17, PT, PT, R18, 0x7f, -R13 ;  /* 0x0000007f12117810 */ /* 0x001fca0007ffe80d */
[----:B------:R-:W-:Y:S02]  /*0910*/  IMAD.IADD R14, R17, 0x1, R14 ;  /* 0x00000001110e7824 */ /* 0x000fe400078e020e */
[----:B-1----:R-:W-:-:S04]  /*0920*/  FFMA R15, R16, R20, 1 ;  /* 0x3f800000100f7423 */ /* 0x002fc80000000014 */
        /* <DEDUP_REMOVED lines=20> */
[C---:B------:R-:W-:Y:S02]  /*0a70*/  ISETP.NE.AND P2, PT, R17.reuse, RZ, PT ;  /* 0x000000ff1100720c */ /* 0x040fe40003f45270 */
[----:B------:R-:W-:Y:S02]  /*0a80*/  ISETP.NE.AND P1, PT, R17, RZ, PT ;  /* 0x000000ff1100720c */ /* 0x000fe40003f25270 */
[----:B------:R-:W-:Y:S01]  /*0a90*/  LOP3.LUT R14, R13, 0x7fffff, RZ, 0xc0, !PT ;  /* 0x007fffff0d0e7812 */ /* 0x000fe200078ec0ff */
[CCC-:B------:R-:W-:Y:S01]  /*0aa0*/  FFMA.RP R13, R16.reuse, R20.reuse, R15.reuse ;  /* 0x00000014100d7223 */ /* 0x1c0fe2000000800f */
[----:B------:R-:W-:Y:S01]  /*0ab0*/  FFMA.RM R16, R16, R20, R15 ;  /* 0x0000001410107223 */ /* 0x000fe2000000400f */
[----:B------:R-:W-:Y:S02]  /*0ac0*/  IADD3 R15, PT, PT, R17, 0x20, RZ ;  /* 0x00000020110f7810 */ /* 0x000fe40007ffe0ff */
[----:B------:R-:W-:-:S02]  /*0ad0*/  LOP3.LUT R14, R14, 0x800000, RZ, 0xfc, !PT ;  /* 0x008000000e0e7812 */ /* 0x000fc400078efcff */
[----:B------:R-:W-:Y:S02]  /*0ae0*/  IADD3 R17, PT, PT, -R17, RZ, RZ ;  /* 0x000000ff11117210 */ /* 0x000fe40007ffe1ff */
[----:B------:R-:W-:Y:S02]  /*0af0*/  SHF.L.U32 R15, R14, R15, RZ ;  /* 0x0000000f0e0f7219 */ /* 0x000fe400000006ff */
[----:B------:R-:W-:Y:S02]  /*0b00*/  FSETP.NEU.FTZ.AND P0, PT, R13, R16, PT ;  /* 0x000000100d00720b */ /* 0x000fe40003f1d000 */
[----:B------:R-:W-:Y:S02]  /*0b10*/  SEL R13, R17, RZ, P2 ;  /* 0x000000ff110d7207 */ /* 0x000fe40001000000 */
[----:B------:R-:W-:Y:S02]  /*0b20*/  ISETP.NE.AND P1, PT, R15, RZ, P1 ;  /* 0x000000ff0f00720c */ /* 0x000fe40000f25270 */
[----:B------:R-:W-:-:S02]  /*0b30*/  SHF.R.U32.HI R13, RZ, R13, R14 ;  /* 0x0000000dff0d7219 */ /* 0x000fc4000001160e */
[----:B------:R-:W-:Y:S02]  /*0b40*/  PLOP3.LUT P0, PT, P0, P1, PT, 0xf8, 0x8f ;  /* 0x00000000008f781c */ /* 0x000fe40000703f70 */
[----:B------:R-:W-:Y:S02]  /*0b50*/  SHF.R.U32.HI R15, RZ, 0x1, R13 ;  /* 0x00000001ff0f7819 */ /* 0x000fe4000001160d */
[----:B------:R-:W-:-:S04]  /*0b60*/  SEL R14, RZ, 0x1, !P0 ;  /* 0x00000001ff0e7807 */ /* 0x000fc80004000000 */
[----:B------:R-:W-:-:S04]  /*0b70*/  LOP3.LUT R14, R14, 0x1, R15, 0xf8, !PT ;  /* 0x000000010e0e7812 */ /* 0x000fc800078ef80f */
[----:B------:R-:W-:-:S05]  /*0b80*/  LOP3.LUT R14, R14, R13, RZ, 0xc0, !PT ;  /* 0x0000000d0e0e7212 */ /* 0x000fca00078ec0ff */
[----:B------:R-:W-:-:S05]  /*0b90*/  IMAD.IADD R14, R15, 0x1, R14 ;  /* 0x000000010f0e7824 */ /* 0x000fca00078e020e */
[----:B------:R-:W-:Y:S01]  /*0ba0*/  LOP3.LUT R3, R14, R3, RZ, 0xfc, !PT ;  /* 0x000000030e037212 */ /* 0x000fe200078efcff */
[----:B------:R-:W-:Y:S06]  /*0bb0*/  BRA `(.L_x_61) ;  /* 0x0000000000107947 */ /* 0x000fec0003800000 */
.L_x_60:
[----:B------:R-:W-:-:S04]  /*0bc0*/  LOP3.LUT R3, R3, 0x80000000, RZ, 0xc0, !PT ;  /* 0x8000000003037812 */ /* 0x000fc800078ec0ff */
[----:B------:R-:W-:Y:S01]  /*0bd0*/  LOP3.LUT R3, R3, 0x7f800000, RZ, 0xfc, !PT ;  /* 0x7f80000003037812 */ /* 0x000fe200078efcff */
[----:B------:R-:W-:Y:S06]  /*0be0*/  BRA `(.L_x_61) ;  /* 0x0000000000047947 */ /* 0x000fec0003800000 */
.L_x_59:
[----:B------:R-:W-:-:S07]  /*0bf0*/  LEA R3, R14, R3, 0x17 ;  /* 0x000000030e037211 */ /* 0x000fce00078eb8ff */
.L_x_61:
[----:B------:R-:W-:Y:S05]  /*0c00*/  BSYNC.RECONVERGENT B3 ;  /* 0x0000000000037941 */ /* 0x000fea0003800200 */
.L_x_58:
[----:B------:R-:W-:Y:S05]  /*0c10*/  BRA `(.L_x_62) ;  /* 0x0000000000207947 */ /* 0x000fea0003800000 */
.L_x_57:
[----:B------:R-:W-:-:S04]  /*0c20*/  LOP3.LUT R3, R16, 0x80000000, R3, 0x48, !PT ;  /* 0x8000000010037812 */ /* 0x000fc800078e4803 */
[----:B------:R-:W-:Y:S01]  /*0c30*/  LOP3.LUT R3, R3, 0x7f800000, RZ, 0xfc, !PT ;  /* 0x7f80000003037812 */ /* 0x000fe200078efcff */
[----:B------:R-:W-:Y:S06]  /*0c40*/  BRA `(.L_x_62) ;  /* 0x0000000000147947 */ /* 0x000fec0003800000 */
.L_x_56:
[----:B------:R-:W-:Y:S01]  /*0c50*/  LOP3.LUT R3, R16, 0x80000000, R3, 0x48, !PT ;  /* 0x8000000010037812 */ /* 0x000fe200078e4803 */
[----:B------:R-:W-:Y:S06]  /*0c60*/  BRA `(.L_x_62) ;  /* 0x00000000000c7947 */ /* 0x000fec0003800000 */
.L_x_55:
[----:B------:R-:W0:Y:S01]  /*0c70*/  MUFU.RSQ R3, -QNAN ;  /* 0xffc0000000037908 */ /* 0x000e220000001400 */
[----:B------:R-:W-:Y:S05]  /*0c80*/  BRA `(.L_x_62) ;  /* 0x0000000000047947 */ /* 0x000fea0003800000 */
.L_x_54:
[----:B------:R-:W-:-:S07]  /*0c90*/  FADD.FTZ R3, R3, R4 ;  /* 0x0000000403037221 */ /* 0x000fce0000010000 */
.L_x_62:
[----:B------:R-:W-:Y:S05]  /*0ca0*/  BSYNC.RECONVERGENT B2 ;  /* 0x0000000000027941 */ /* 0x000fea0003800200 */
.L_x_52:
[----:B------:R-:W-:-:S04]  /*0cb0*/  HFMA2 R13, -RZ, RZ, 0, 0 ;  /* 0x00000000ff0d7431 */ /* 0x000fc800000001ff */
[----:B0-----:R-:W-:Y:S05]  /*0cc0*/  RET.REL.NODEC R12 `(_Z8potForcePfiS_S_) ;  /* 0xfffffff00ccc7950 */ /* 0x001fea0003c3ffff */
.L_x_63:
        /* <DEDUP_REMOVED lines=11> */
.L_x_93:


//--------------------- .text._Z9makePairsPfS_    --------------------------
	.section	.text._Z9makePairsPfS_,"ax",@progbits
	.align	128
        .global         _Z9makePairsPfS_
        .type           _Z9makePairsPfS_,@function
        .size           _Z9makePairsPfS_,(.L_x_102 - _Z9makePairsPfS_)
        .other          _Z9makePairsPfS_,@"STO_CUDA_ENTRY STV_DEFAULT"
_Z9makePairsPfS_:
.text._Z9makePairsPfS_:
[----:B------:R-:W-:Y:S08]  /*0000*/  LDC R1, c[0x0][0x37c] ;  /* 0x0000df00ff017b82 */ /* 0x000ff00000000800 */
[----:B------:R-:W0:Y:S01]  /*0010*/  LDC R0, c[0x0][0x360] ;  /* 0x0000d800ff007b82 */ /* 0x000e220000000800 */
[----:B------:R-:W1:Y:S01]  /*0020*/  S2R R3, SR_TID.X ;  /* 0x0000000000037919 */ /* 0x000e620000002100 */
[----:B------:R-:W2:Y:S01]  /*0030*/  LDCU.64 UR6, c[0x0][0x358] ;  /* 0x00006b00ff0677ac */ /* 0x000ea20008000a00 */
[----:B------:R-:W-:Y:S05]  /*0040*/  BSSY.RECONVERGENT B0, `(.L_x_64) ;  /* 0x0000031000007945 */ /* 0x000fea0003800200 */
[----:B------:R-:W3:Y:S01]  /*0050*/  S2UR UR4, SR_CTAID.X ;  /* 0x00000000000479c3 */ /* 0x000ee20000002500 */
[----:B0-----:R-:W0:Y:S01]  /*0060*/  I2F.U32.RP R8, R0 ;  /* 0x0000000000087306 */ /* 0x001e220000209000 */
[----:B------:R-:W-:Y:S01]  /*0070*/  ISETP.NE.U32.AND P2, PT, R0, RZ, PT ;  /* 0x000000ff0000720c */ /* 0x000fe20003f45070 */
[----:B-1----:R-:W-:-:S05]  /*0080*/  IMAD.IADD R2, R3, 0x1, R0 ;  /* 0x0000000103027824 */ /* 0x002fca00078e0200 */
[C---:B------:R-:W-:Y:S01]  /*0090*/  ISETP.GE.U32.AND P0, PT, R2.reuse, 0x600, PT ;  /* 0x000006000200780c */ /* 0x040fe20003f06070 */
[----:B0-----:R-:W0:Y:S01]  /*00a0*/  MUFU.RCP R8, R8 ;  /* 0x0000000800087308 */ /* 0x001e220000001000 */
[----:B------:R-:W-:Y:S02]  /*00b0*/  VIMNMX.U32 R7, PT, PT, R2, 0x600, !PT ;  /* 0x0000060002077848 */ /* 0x000fe40007fe0000 */
[----:B------:R-:W-:-:S04]  /*00c0*/  SEL R6, RZ, 0x1, P0 ;  /* 0x00000001ff067807 */ /* 0x000fc80000000000 */
[----:B------:R-:W-:Y:S01]  /*00d0*/  IADD3 R7, PT, PT, R7, -R2, -R6 ;  /* 0x8000000207077210 */ /* 0x000fe20007ffe806 */
[----:B0-----:R-:W-:-:S04]  /*00e0*/  VIADD R4, R8, 0xffffffe ;  /* 0x0ffffffe08047836 */ /* 0x001fc80000000000 */
[----:B------:R0:W1:Y:S02]  /*00f0*/  F2I.FTZ.U32.TRUNC.NTZ R5, R4 ;  /* 0x0000000400057305 */ /* 0x000064000021f000 */
[----:B0-----:R-:W-:Y:S02]  /*0100*/  HFMA2 R4, -RZ, RZ, 0, 0 ;  /* 0x00000000ff047431 */ /* 0x001fe400000001ff */
[----:B-1----:R-:W-:-:S04]  /*0110*/  IMAD.MOV R9, RZ, RZ, -R5 ;  /* 0x000000ffff097224 */ /* 0x002fc800078e0a05 */
[----:B------:R-:W-:-:S04]  /*0120*/  IMAD R9, R9, R0, RZ ;  /* 0x0000000009097224 */ /* 0x000fc800078e02ff */
[----:B------:R-:W-:-:S06]  /*0130*/  IMAD.HI.U32 R8, R5, R9, R4 ;  /* 0x0000000905087227 */ /* 0x000fcc00078e0004 */
[----:B------:R-:W-:-:S04]  /*0140*/  IMAD.HI.U32 R5, R8, R7, RZ ;  /* 0x0000000708057227 */ /* 0x000fc800078e00ff */
[----:B------:R-:W-:-:S04]  /*0150*/  IMAD.MOV R2, RZ, RZ, -R5 ;  /* 0x000000ffff027224 */ /* 0x000fc800078e0a05 */
[C---:B------:R-:W-:Y:S02]  /*0160*/  IMAD R7, R0.reuse, R2, R7 ;  /* 0x0000000200077224 */ /* 0x040fe400078e0207 */
[----:B---3--:R-:W-:-:S03]  /*0170*/  IMAD R2, R0, UR4, R3 ;  /* 0x0000000400027c24 */ /* 0x008fc6000f8e0203 */
[----:B------:R-:W-:-:S13]  /*0180*/  ISETP.GE.U32.AND P0, PT, R7, R0, PT ;  /* 0x000000000700720c */ /* 0x000fda0003f06070 */
[----:B------:R-:W-:Y:S02]  /*0190*/  @P0 IMAD.IADD R7, R7, 0x1, -R0 ;  /* 0x0000000107070824 */ /* 0x000fe400078e0a00 */
[----:B------:R-:W-:-:S03]  /*01a0*/  @P0 VIADD R5, R5, 0x1 ;  /* 0x0000000105050836 */ /* 0x000fc60000000000 */
[----:B------:R-:W-:-:S13]  /*01b0*/  ISETP.GE.U32.AND P1, PT, R7, R0, PT ;  /* 0x000000000700720c */ /* 0x000fda0003f26070 */
[----:B------:R-:W-:Y:S02]  /*01c0*/  @P1 IADD3 R5, PT, PT, R5, 0x1, RZ ;  /* 0x0000000105051810 */ /* 0x000fe40007ffe0ff */
[----:B------:R-:W-:Y:S02]  /*01d0*/  @!P2 LOP3.LUT R5, RZ, R0, RZ, 0x33, !PT ;  /* 0x00000000ff05a212 */ /* 0x000fe400078e33ff */
[----:B------:R-:W-:-:S03]  /*01e0*/  ISETP.GT.AND P2, PT, R2, 0x3ffff, PT ;  /* 0x0003ffff0200780c */ /* 0x000fc60003f44270 */
[----:B------:R-:W-:-:S05]  /*01f0*/  IMAD.IADD R6, R6, 0x1, R5 ;  /* 0x0000000106067824 */ /* 0x000fca00078e0205 */
[C---:B------:R-:W-:Y:S02]  /*0200*/  LOP3.LUT R4, R6.reuse, 0x3, RZ, 0xc0, !PT ;  /* 0x0000000306047812 */ /* 0x040fe400078ec0ff */
[----:B------:R-:W-:Y:S02]  /*0210*/  ISETP.GE.U32.AND P1, PT, R6, 0x3, PT ;  /* 0x000000030600780c */ /* 0x000fe40003f26070 */
[----:B------:R-:W-:-:S13]  /*0220*/  ISETP.NE.AND P0, PT, R4, 0x3, PT ;  /* 0x000000030400780c */ /* 0x000fda0003f05270 */
[----:B--2---:R-:W-:Y:S05]  /*0230*/  @!P0 BRA `(.L_x_65) ;  /* 0x0000000000448947 */ /* 0x004fea0003800000 */
[----:B------:R-:W0:Y:S01]  /*0240*/  S2UR UR5, SR_CgaCtaId ;  /* 0x00000000000579c3 */ /* 0x000e220000008800 */
[----:B------:R-:W-:Y:S01]  /*0250*/  VIADD R6, R6, 0x1 ;  /* 0x0000000106067836 */ /* 0x000fe20000000000 */
[----:B------:R-:W-:-:S04]  /*0260*/  UMOV UR4, 0x400 ;  /* 0x0000040000047882 */ /* 0x000fc80000000000 */
[----:B------:R-:W-:Y:S02]  /*0270*/  LOP3.LUT R6, R6, 0x3, RZ, 0xc0, !PT ;  /* 0x0000000306067812 */ /* 0x000fe400078ec0ff */
[----:B------:R-:W1:Y:S03]  /*0280*/  LDC.64 R4, c[0x0][0x380] ;  /* 0x0000e000ff047b82 */ /* 0x000e660000000a00 */
[----:B------:R-:W-:Y:S01]  /*0290*/  IMAD.MOV R8, RZ, RZ, -R6 ;  /* 0x000000ffff087224 */ /* 0x000fe200078e0a06 */
[----:B0-----:R-:W-:-:S06]  /*02a0*/  ULEA UR4, UR5, UR4, 0x18 ;  /* 0x0000000405047291 */ /* 0x001fcc000f8ec0ff */
[C---:B------:R-:W-:Y:S01]  /*02b0*/  LEA R7, R3.reuse, UR4, 0x2 ;  /* 0x0000000403077c11 */ /* 0x040fe2000f8e10ff */
[----:B-1----:R-:W-:-:S04]  /*02c0*/  IMAD.WIDE.U32 R4, R3, 0x4, R4 ;  /* 0x0000000403047825 */ /* 0x002fc800078e0004 */
[----:B------:R-:W-:-:S07]  /*02d0*/  IMAD R3, R6, R0, R3 ;  /* 0x0000000006037224 */ /* 0x000fce00078e0203 */
.L_x_66:
[----:B------:R0:W2:Y:S01]  /*02e0*/  LDG.E R6, desc[UR6][R4.64] ;  /* 0x0000000604067981 */ /* 0x0000a2000c1e1900 */
[----:B------:R-:W-:-:S04]  /*02f0*/  IADD3 R8, PT, PT, R8, 0x1, RZ ;  /* 0x0000000108087810 */ /* 0x000fc80007ffe0ff */
[----:B------:R-:W-:Y:S01]  /*0300*/  ISETP.NE.AND P0, PT, R8, RZ, PT ;  /* 0x000000ff0800720c */ /* 0x000fe20003f05270 */
[C---:B0-----:R-:W-:Y:S01]  /*0310*/  IMAD.WIDE.U32 R4, R0.reuse, 0x4, R4 ;  /* 0x0000000400047825 */ /* 0x041fe200078e0004 */
[----:B--2---:R0:W-:Y:S03]  /*0320*/  STS [R7], R6 ;  /* 0x0000000607007388 */ /* 0x0041e60000000800 */
[----:B0-----:R-:W-:-:S08]  /*0330*/  IMAD R7, R0, 0x4, R7 ;  /* 0x0000000400077824 */ /* 0x001fd000078e0207 */
[----:B------:R-:W-:Y:S05]  /*0340*/  @P0 BRA `(.L_x_66) ;  /* 0xfffffffc00e40947 */ /* 0x000fea000383ffff */
.L_x_65:
[----:B------:R-:W-:Y:S05]  /*0350*/  BSYNC.RECONVERGENT B0 ;  /* 0x0000000000007941 */ /* 0x000fea0003800200 */
.L_x_64:
[----:B------:R-:W-:Y:S04]  /*0360*/  BSSY.RECONVERGENT B0, `(.L_x_67) ;  /* 0x0000021000007945 */ /* 0x000fe80003800200 */
[----:B------:R-:W-:Y:S05]  /*0370*/  @!P1 BRA `(.L_x_68) ;  /* 0x00000000007c9947 */ /* 0x000fea0003800000 */
[----:B------:R-:W0:Y:S01]  /*0380*/  S2UR UR5, SR_CgaCtaId ;  /* 0x00000000000579c3 */ /* 0x000e220000008800 */
[----:B------:R-:W-:Y:S01]  /*0390*/  UMOV UR4, 0x400 ;  /* 0x0000040000047882 */ /* 0x000fe20000000000 */
[C-C-:B------:R-:W-:Y:S02]  /*03a0*/  IMAD R15, R0.reuse, 0x2, R3.reuse ;  /* 0x00000002000f7824 */ /* 0x140fe400078e0203 */
[----:B------:R-:W-:Y:S02]  /*03b0*/  IMAD R17, R0, 0x3, R3 ;  /* 0x0000000300117824 */ /* 0x000fe400078e0203 */
[----:B------:R-:W-:Y:S02]  /*03c0*/  IMAD.IADD R19, R3, 0x1, R0 ;  /* 0x0000000103137824 */ /* 0x000fe400078e0200 */
[----:B------:R-:W1:Y:S01]  /*03d0*/  LDC.64 R4, c[0x0][0x380] ;  /* 0x0000e000ff047b82 */ /* 0x000e620000000a00 */
[----:B0-----:R-:W-:-:S06]  /*03e0*/  ULEA UR4, UR5, UR4, 0x18 ;  /* 0x0000000405047291 */ /* 0x001fcc000f8ec0ff */
[----:B------:R-:W-:-:S07]  /*03f0*/  LEA R21, R3, UR4, 0x2 ;  /* 0x0000000403157c11 */ /* 0x000fce000f8e10ff */
.L_x_69:
[----:B-1----:R-:W-:-:S04]  /*0400*/  IMAD.WIDE.U32 R8, R3, 0x4, R4 ;  /* 0x0000000403087825 */ /* 0x002fc800078e0004 */
[--C-:B--2---:R-:W-:Y:S02]  /*0410*/  IMAD.WIDE.U32 R10, R19, 0x4, R4.reuse ;  /* 0x00000004130a7825 */ /* 0x104fe400078e0004 */
[----:B------:R-:W2:Y:S02]  /*0420*/  LDG.E R8, desc[UR6][R8.64] ;  /* 0x0000000608087981 */ /* 0x000ea4000c1e1900 */
[--C-:B------:R-:W-:Y:S02]  /*0430*/  IMAD.WIDE.U32 R12, R15, 0x4, R4.reuse ;  /* 0x000000040f0c7825 */ /* 0x100fe400078e0004 */
[----:B------:R-:W3:Y:S02]  /*0440*/  LDG.E R10, desc[UR6][R10.64] ;  /* 0x000000060a0a7981 */ /* 0x000ee4000c1e1900 */
[----:B------:R-:W-:Y:S02]  /*0450*/  IMAD.WIDE.U32 R6, R17, 0x4, R4 ;  /* 0x0000000411067825 */ /* 0x000fe400078e0004 */
[----:B------:R-:W4:Y:S04]  /*0460*/  LDG.E R12, desc[UR6][R12.64] ;  /* 0x000000060c0c7981 */ /* 0x000f28000c1e1900 */
[----:B------:R-:W5:Y:S01]  /*0470*/  LDG.E R6, desc[UR6][R6.64] ;  /* 0x0000000606067981 */ /* 0x000f62000c1e1900 */
[C---:B------:R-:W-:Y:S01]  /*0480*/  LEA R23, R0.reuse, R21, 0x2 ;  /* 0x0000001500177211 */ /* 0x040fe200078e10ff */
[----:B------:R-:W-:-:S02]  /*0490*/  IMAD R25, R0, 0x8, R21 ;  /* 0x0000000800197824 */ /* 0x000fc400078e0215 */
[C---:B------:R-:W-:Y:S01]  /*04a0*/  IMAD R27, R0.reuse, 0xc, R21 ;  /* 0x0000000c001b7824 */ /* 0x040fe200078e0215 */
[----:B------:R-:W-:-:S04]  /*04b0*/  IADD3 R3, PT, PT, R0, R3, R0 ;  /* 0x0000000300037210 */ /* 0x000fc80007ffe000 */
[----:B------:R-:W-:-:S04]  /*04c0*/  IADD3 R3, PT, PT, R0, R3, R0 ;  /* 0x0000000300037210 */ /* 0x000fc80007ffe000 */
[----:B------:R-:W-:Y:S01]  /*04d0*/  ISETP.GE.U32.AND P0, PT, R3, 0x600, PT ;  /* 0x000006000300780c */ /* 0x000fe20003f06070 */
[C---:B------:R-:W-:Y:S01]  /*04e0*/  IMAD R15, R0.reuse, 0x4, R15 ;  /* 0x00000004000f7824 */ /* 0x040fe200078e020f */
[C---:B------:R-:W-:Y:S01]  /*04f0*/  LEA R17, R0.reuse, R17, 0x2 ;  /* 0x0000001100117211 */ /* 0x040fe200078e10ff */
[C---:B------:R-:W-:Y:S01]  /*0500*/  IMAD R19, R0.reuse, 0x4, R19 ;  /* 0x0000000400137824 */ /* 0x040fe200078e0213 */
[----:B--2---:R0:W-:Y:S04]  /*0510*/  STS [R21], R8 ;  /* 0x0000000815007388 */ /* 0x0041e80000000800 */
[----:B---3--:R2:W-:Y:S04]  /*0520*/  STS [R23], R10 ;  /* 0x0000000a17007388 */ /* 0x0085e80000000800 */
[----:B----4-:R2:W-:Y:S04]  /*0530*/  STS [R25], R12 ;  /* 0x0000000c19007388 */ /* 0x0105e80000000800 */
[----:B-----5:R2:W-:Y:S01]  /*0540*/  STS [R27], R6 ;  /* 0x000000061b007388 */ /* 0x0205e20000000800 */
[----:B0-----:R-:W-:Y:S01]  /*0550*/  IMAD R21, R0, 0x10, R21 ;  /* 0x0000001000157824 */ /* 0x001fe200078e0215 */
[----:B------:R-:W-:Y:S06]  /*0560*/  @!P0 BRA `(.L_x_69) ;  /* 0xfffffffc00a48947 */ /* 0x000fec000383ffff */
.L_x_68:
[----:B------:R-:W-:Y:S05]  /*0570*/  BSYNC.RECONVERGENT B0 ;  /* 0x0000000000007941 */ /* 0x000fea0003800200 */
.L_x_67:
[----:B------:R-:W-:Y:S06]  /*0580*/  BAR.SYNC.DEFER_BLOCKING 0x0 ;  /* 0x0000000000007b1d */ /* 0x000fec0000010000 */
[----:B------:R-:W-:Y:S04]  /*0590*/  BSSY.RECONVERGENT B0, `(.L_x_70) ;  /* 0x0000027000007945 */ /* 0x000fe80003800200 */
[----:B------:R-:W-:Y:S05]  /*05a0*/  @P2 BRA `(.L_x_71) ;  /* 0x0000000000942947 */ /* 0x000fea0003800000 */
[----:B------:R-:W0:Y:S01]  /*05b0*/  S2UR UR5, SR_CgaCtaId ;  /* 0x00000000000579c3 */ /* 0x000e220000008800 */
[----:B------:R-:W-:Y:S01]  /*05c0*/  SHF.R.S32.HI R3, RZ, 0x1f, R2 ;  /* 0x0000001fff037819 */ /* 0x000fe20000011402 */
[----:B------:R-:W-:-:S03]  /*05d0*/  UMOV UR4, 0x400 ;  /* 0x0000040000047882 */ /* 0x000fc60000000000 */
[----:B------:R-:W-:-:S04]  /*05e0*/  LEA.HI R3, R3, R2, RZ, 0x9 ;  /* 0x0000000203037211 */ /* 0x000fc800078f48ff */
[----:B------:R-:W-:Y:S02]  /*05f0*/  LOP3.LUT R5, R3, 0x3ffffe00, RZ, 0xc0, !PT ;  /* 0x3ffffe0003057812 */ /* 0x000fe400078ec0ff */
[----:B------:R-:W-:Y:S02]  /*0600*/  SHF.R.S32.HI R3, RZ, 0x9, R3 ;  /* 0x00000009ff037819 */ /* 0x000fe40000011403 */
[----:B------:R-:W-:Y:S01]  /*0610*/  IADD3 R5, PT, PT, R2, -R5, RZ ;  /* 0x8000000502057210 */ /* 0x000fe20007ffe0ff */
[----:B0-----:R-:W-:-:S06]  /*0620*/  ULEA UR4, UR5, UR4, 0x18 ;  /* 0x0000000405047291 */ /* 0x001fcc000f8ec0ff */
[----:B------:R-:W-:Y:S02]  /*0630*/  LEA R3, R3, UR4, 0x2 ;  /* 0x0000000403037c11 */ /* 0x000fe4000f8e10ff */
[----:B--2---:R-:W-:Y:S02]  /*0640*/  LEA R6, R5, UR4, 0x2 ;  /* 0x0000000405067c11 */ /* 0x004fe4000f8e10ff */
[----:B------:R-:W0:Y:S01]  /*0650*/  LDC.64 R4, c[0x0][0x388] ;  /* 0x0000e200ff047b82 */ /* 0x000e220000000a00 */
[----:B------:R-:W-:Y:S04]  /*0660*/  LDS R0, [R3] ;  /* 0x0000000003007984 */ /* 0x000fe80000000800 */
[----:B------:R-:W-:Y:S04]  /*0670*/  LDS R8, [R3+0x800] ;  /* 0x0008000003087984 */ /* 0x000fe80000000800 */
[----:B------:R-:W1:Y:S04]  /*0680*/  LDS R7, [R6] ;  /* 0x0000000006077984 */ /* 0x000e680000000800 */
[----:B------:R2:W-:Y:S04]  /*0690*/  LDS R10, [R3+0x1000] ;  /* 0x00100000030a7984 */ /* 0x0005e80000000800 */
[----:B------:R-:W3:Y:S04]  /*06a0*/  LDS R11, [R6+0x800] ;  /* 0x00080000060b7984 */ /* 0x000ee80000000800 */
[----:B------:R-:W4:Y:S01]  /*06b0*/  LDS R15, [R6+0x1000] ;  /* 0x00100000060f7984 */ /* 0x000f220000000800 */
[----:B--2---:R-:W-:-:S02]  /*06c0*/  IMAD.MOV.U32 R3, RZ, RZ, 0x41080000 ;  /* 0x41080000ff037424 */ /* 0x004fc400078e00ff */
[----:B0-----:R-:W-:-:S04]  /*06d0*/  IMAD.WIDE R4, R2, 0x4, R4 ;  /* 0x0000000402047825 */ /* 0x001fc800078e0204 */
[C---:B-1----:R-:W-:Y:S01]  /*06e0*/  FADD R9, R0.reuse, -R7 ;  /* 0x8000000700097221 */ /* 0x042fe20000000000 */
[----:B------:R-:W-:-:S04]  /*06f0*/  FSETP.GEU.AND P3, PT, R0, R7, PT ;  /* 0x000000070000720b */ /* 0x000fc80003f6e000 */
[----:B------:R-:W-:Y:S02]  /*0700*/  FSETP.GT.AND P0, PT, |R9|, 4.25, PT ;  /* 0x408800000900780b */ /* 0x000fe40003f04200 */
[----:B------:R-:W-:Y:S01]  /*0710*/  FSEL R0, R3, -8.5, !P3 ;  /* 0xc108000003007808 */ /* 0x000fe20005800000 */
[C---:B---3--:R-:W-:Y:S01]  /*0720*/  FADD R13, R8.reuse, -R11 ;  /* 0x8000000b080d7221 */ /* 0x048fe20000000000 */
[----:B------:R-:W-:Y:S01]  /*0730*/  FSETP.GEU.AND P4, PT, R8, R11, PT ;  /* 0x0000000b0800720b */ /* 0x000fe20003f8e000 */
[----:B----4-:R-:W-:-:S03]  /*0740*/  FADD R17, R10, -R15 ;  /* 0x8000000f0a117221 */ /* 0x010fc60000000000 */
[----:B------:R-:W-:Y:S02]  /*0750*/  FSETP.GT.AND P1, PT, |R13|, 4.25, PT ;  /* 0x408800000d00780b */ /* 0x000fe40003f24200 */
[----:B------:R-:W-:Y:S02]  /*0760*/  FSETP.GEU.AND P5, PT, R10, R15, PT ;  /* 0x0000000f0a00720b */ /* 0x000fe40003fae000 */
[----:B------:R-:W-:Y:S01]  /*0770*/  FSETP.GT.AND P2, PT, |R17|, 4.25, PT ;  /* 0x408800001100780b */ /* 0x000fe20003f44200 */
[----:B------:R-:W-:Y:S01]  /*0780*/  @P0 FADD R9, R9, R0 ;  /* 0x0000000009090221 */ /* 0x000fe20000000000 */
[C---:B------:R-:W-:Y:S02]  /*0790*/  FSEL R6, R3.reuse, -8.5, !P4 ;  /* 0xc108000003067808 */ /* 0x040fe40006000000 */
[----:B------:R-:W-:Y:S02]  /*07a0*/  FSEL R8, R3, -8.5, !P5 ;  /* 0xc108000003087808 */ /* 0x000fe40006800000 */
[----:B------:R0:W-:Y:S03]  /*07b0*/  STG.E desc[UR6][R4.64], R9 ;  /* 0x0000000904007986 */ /* 0x0001e6000c101906 */
[----:B------:R-:W-:-:S04]  /*07c0*/  @P1 FADD R13, R13, R6 ;  /* 0x000000060d0d1221 */ /* 0x000fc80000000000 */
[----:B------:R-:W-:Y:S01]  /*07d0*/  @P2 FADD R17, R17, R8 ;  /* 0x0000000811112221 */ /* 0x000fe20000000000 */
[----:B------:R0:W-:Y:S04]  /*07e0*/  STG.E desc[UR6][R4.64+0x100000], R13 ;  /* 0x1000000d04007986 */ /* 0x0001e8000c101906 */
[----:B------:R0:W-:Y:S02]  /*07f0*/  STG.E desc[UR6][R4.64+0x200000], R17 ;  /* 0x2000001104007986 */ /* 0x0001e4000c101906 */
.L_x_71:
[----:B------:R-:W-:Y:S05]  /*0800*/  BSYNC.RECONVERGENT B0 ;  /* 0x0000000000007941 */ /* 0x000fea0003800200 */
.L_x_70:
[----:B------:R-:W-:Y:S06]  /*0810*/  BAR.SYNC.DEFER_BLOCKING 0x0 ;  /* 0x0000000000007b1d */ /* 0x000fec0000010000 */
[----:B------:R-:W-:Y:S05]  /*0820*/  EXIT ;  /* 0x000000000000794d */ /* 0x000fea0003800000 */
.L_x_72:
        /* <DEDUP_REMOVED lines=13> */
.L_x_102:


//--------------------- .text._Z6init_rPfi        --------------------------
	.section	.text._Z6init_rPfi,"ax",@progbits
	.align	128
        .global         _Z6init_rPfi
        .type           _Z6init_rPfi,@function
        .size           _Z6init_rPfi,(.L_x_94 - _Z6init_rPfi)
        .other          _Z6init_rPfi,@"STO_CUDA_ENTRY STV_DEFAULT"
_Z6init_rPfi:
.text._Z6init_rPfi:
[----:B------:R-:W-:Y:S01]  /*0000*/  LDC R1, c[0x0][0x37c] ;  /* 0x0000df00ff017b82 */ /* 0x000fe20000000800 */
[----:B------:R-:W0:Y:S01]  /*0010*/  S2R R4, SR_TID.X ;  /* 0x0000000000047919 */ /* 0x000e220000002100 */
[----:B------:R-:W0:Y:S01]  /*0020*/  LDCU UR4, c[0x0][0x360] ;  /* 0x00006c00ff0477ac */ /* 0x000e220008000800 */
[----:B------:R-:W0:Y:S01]  /*0030*/  S2R R3, SR_CTAID.X ;  /* 0x0000000000037919 */ /* 0x000e220000002500 */
[----:B------:R-:W1:Y:S01]  /*0040*/  LDCU UR5, c[0x0][0x364] ;  /* 0x00006c80ff0577ac */ /* 0x000e620008000800 */
[----:B------:R-:W1:Y:S01]  /*0050*/  S2R R7, SR_TID.Y ;  /* 0x0000000000077919 */ /* 0x000e620000002200 */
[----:B------:R-:W2:Y:S01]  /*0060*/  LDCU UR6, c[0x0][0x368] ;  /* 0x00006d00ff0677ac */ /* 0x000ea20008000800 */
[----:B------:R-:W1:Y:S01]  /*0070*/  S2R R0, SR_CTAID.Y ;  /* 0x0000000000007919 */ /* 0x000e620000002600 */
[----:B------:R-:W3:Y:S01]  /*0080*/  LDCU UR7, c[0x0][0x388] ;  /* 0x00007100ff0777ac */ /* 0x000ee20008000800 */
[----:B------:R-:W2:Y:S01]  /*0090*/  S2R R2, SR_TID.Z ;  /* 0x0000000000027919 */ /* 0x000ea20000002300 */
[----:B------:R-:W2:Y:S01]  /*00a0*/  S2R R5, SR_CTAID.Z ;  /* 0x0000000000057919 */ /* 0x000ea20000002700 */
[----:B0-----:R-:W-:-:S02]  /*00b0*/  IMAD R4, R3, UR4, R4 ;  /* 0x0000000403047c24 */ /* 0x001fc4000f8e0204 */
[----:B-1----:R-:W-:Y:S02]  /*00c0*/  IMAD R7, R0, UR5, R7 ;  /* 0x0000000500077c24 */ /* 0x002fe4000f8e0207 */
[----:B--2---:R-:W-:-:S05]  /*00d0*/  IMAD R2, R5, UR6, R2 ;  /* 0x0000000605027c24 */ /* 0x004fca000f8e0202 */
[----:B------:R-:W-:-:S04]  /*00e0*/  VIMNMX3 R0, R4, R7, R2, !PT ;  /* 0x000000070400720f */ /* 0x000fc80007800102 */
[----:B---3--:R-:W-:-:S13]  /*00f0*/  ISETP.GE.AND P0, PT, R0, UR7, PT ;  /* 0x0000000700007c0c */ /* 0x008fda000bf06270 */
[----:B------:R-:W-:Y:S05]  /*0100*/  @P0 EXIT ;  /* 0x000000000000094d */ /* 0x000fea0003800000 */
[----:B------:R-:W-:Y:S01]  /*0110*/  I2FP.F32.U32 R3, UR7 ;  /* 0x0000000700037c45 */ /* 0x000fe20008201000 */
[----:B------:R-:W0:Y:S01]  /*0120*/  LDCU.64 UR4, c[0x0][0x358] ;  /* 0x00006b00ff0477ac */ /* 0x000e220008000a00 */
[----:B------:R-:W-:Y:S01]  /*0130*/  LEA R0, R4, 0x1, 0x1 ;  /* 0x0000000104007811 */ /* 0x000fe200078e08ff */
[----:B------:R-:W-:Y:S01]  /*0140*/  BSSY.RECONVERGENT B0, `(.L_x_73) ;  /* 0x000000d000007945 */ /* 0x000fe20003800200 */
[----:B------:R-:W1:Y:S02]  /*0150*/  MUFU.RCP R6, R3 ;  /* 0x0000000300067308 */ /* 0x000e640000001000 */
[----:B------:R-:W-:-:S06]  /*0160*/  I2FP.F32.S32 R0, R0 ;  /* 0x0000000000007245 */ /* 0x000fcc0000201400 */
[----:B------:R-:W2:Y:S01]  /*0170*/  FCHK P0, R0, R3 ;  /* 0x0000000300007302 */ /* 0x000ea20000000000 */
[----:B-1----:R-:W-:-:S04]  /*0180*/  FFMA R5, -R3, R6, 1 ;  /* 0x3f80000003057423 */ /* 0x002fc80000000106 */
[----:B------:R-:W-:-:S04]  /*0190*/  FFMA R5, R6, R5, R6 ;  /* 0x0000000506057223 */ /* 0x000fc80000000006 */
[----:B------:R-:W-:-:S04]  /*01a0*/  FFMA R6, R0, R5, RZ ;  /* 0x0000000500067223 */ /* 0x000fc800000000ff */
[----:B------:R-:W-:-:S04]  /*01b0*/  FFMA R8, -R3, R6, R0 ;  /* 0x0000000603087223 */ /* 0x000fc80000000100 */
[----:B------:R-:W-:Y:S01]  /*01c0*/  FFMA R6, R5, R8, R6 ;  /* 0x0000000805067223 */ /* 0x000fe20000000006 */
[----:B0-2---:R-:W-:Y:S06]  /*01d0*/  @!P0 BRA `(.L_x_74) ;  /* 0x00000000000c8947 */ /* 0x005fec0003800000 */
[----:B------:R-:W-:-:S07]  /*01e0*/  MOV R6, 0x200 ;  /* 0x0000020000067802 */ /* 0x000fce0000000f00 */
[----:B------:R-:W-:Y:S05]  /*01f0*/  CALL.REL.NOINC `($__internal_3_$__cuda_sm3x_div_rn_noftz_f32_slowpath) ;  /* 0x0000000000d87944 */ /* 0x000fea0003c00000 */
[----:B------:R-:W-:-:S07]  /*0200*/  IMAD.MOV.U32 R6, RZ, RZ, R0 ;  /* 0x000000ffff067224 */ /* 0x000fce00078e0000 */
.L_x_74:
[----:B------:R-:W-:Y:S05]  /*0210*/  BSYNC.RECONVERGENT B0 ;  /* 0x0000000000007941 */ /* 0x000fea0003800200 */
.L_x_73:
[----:B------:R-:W0:Y:S01]  /*0220*/  F2F.F64.F32 R8, R6 ;  /* 0x0000000600087310 */ /* 0x000e220000201800 */
[----:B------:R-:W1:Y:S01]  /*0230*/  LDCU UR6, c[0x0][0x388] ;  /* 0x00007100ff0677ac */ /* 0x000e620008000800 */
[----:B------:R-:W2:Y:S01]  /*0240*/  LDC.64 R10, c[0x0][0x380] ;  /* 0x0000e000ff0a7b82 */ /* 0x000ea20000000a00 */
[----:B------:R-:W-:Y:S05]  /*0250*/  BSSY.RECONVERGENT B0, `(.L_x_75) ;  /* 0x0000016000007945 */ /* 0x000fea0003800200 */
[----:B------:R-:W3:Y:S01]  /*0260*/  MUFU.RCP R0, R3 ;  /* 0x0000000300007308 */ /* 0x000ee20000001000 */
[----:B0-----:R-:W-:Y:S01]  /*0270*/  DADD R8, -R8, 1 ;  /* 0x3ff0000008087429 */ /* 0x001fe20000000100 */
[----:B-1----:R-:W-:Y:S01]  /*0280*/  IMAD R5, R2, UR6, R7 ;  /* 0x0000000602057c24 */ /* 0x002fe2000f8e0207 */
[----:B------:R-:W-:-:S06]  /*0290*/  LEA R7, R7, 0x1, 0x1 ;  /* 0x0000000107077811 */ /* 0x000fcc00078e08ff */
[----:B------:R-:W-:Y:S01]  /*02a0*/  DMUL R8, R8, 4.25 ;  /* 0x4011000008087828 */ /* 0x000fe20000000000 */
[----:B------:R-:W-:Y:S01]  /*02b0*/  IMAD R5, R5, UR6, R4 ;  /* 0x0000000605057c24 */ /* 0x000fe2000f8e0204 */
[----:B------:R-:W-:-:S03]  /*02c0*/  I2FP.F32.U32 R6, R7 ;  /* 0x0000000700067245 */ /* 0x000fc60000201000 */
[----:B--2---:R-:W-:Y:S01]  /*02d0*/  IMAD.WIDE R4, R5, 0x4, R10 ;  /* 0x0000000405047825 */ /* 0x004fe200078e020a */
[----:B------:R-:W0:Y:S03]  /*02e0*/  FCHK P0, R6, R3 ;  /* 0x0000000306007302 */ /* 0x000e260000000000 */
[----:B---3--:R-:W-:-:S04]  /*02f0*/  FFMA R11, -R3, R0, 1 ;  /* 0x3f800000030b7423 */ /* 0x008fc80000000100 */
[----:B------:R-:W-:Y:S01]  /*0300*/  FFMA R0, R0, R11, R0 ;  /* 0x0000000b00007223 */ /* 0x000fe20000000000 */
[----:B------:R1:W2:Y:S03]  /*0310*/  F2F.F32.F64 R9, R8 ;  /* 0x0000000800097310 */ /* 0x0002a60000301000 */
[----:B------:R-:W-:-:S04]  /*0320*/  FFMA R7, R0, R6, RZ ;  /* 0x0000000600077223 */ /* 0x000fc800000000ff */
[----:B-1----:R-:W-:-:S04]  /*0330*/  FFMA R8, -R3, R7, R6 ;  /* 0x0000000703087223 */ /* 0x002fc80000000106 */
[----:B------:R-:W-:Y:S01]  /*0340*/  FFMA R8, R0, R8, R7 ;  /* 0x0000000800087223 */ /* 0x000fe20000000007 */
[----:B--2---:R1:W-:Y:S01]  /*0350*/  STG.E desc[UR4][R4.64], R9 ;  /* 0x0000000904007986 */ /* 0x0043e2000c101904 */
[----:B0-----:R-:W-:Y:S05]  /*0360*/  @!P0 BRA `(.L_x_76) ;  /* 0x0000000000108947 */ /* 0x001fea0003800000 */
[----:B------:R-:W-:Y:S01]  /*0370*/  IMAD.MOV.U32 R0, RZ, RZ, R6 ;  /* 0x000000ffff007224 */ /* 0x000fe200078e0006 */
[----:B------:R-:W-:-:S07]  /*0380*/  MOV R6, 0x3a0 ;  /* 0x000003a000067802 */ /* 0x000fce0000000f00 */
[----:B-1----:R-:W-:Y:S05]  /*0390*/  CALL.REL.NOINC `($__internal_3_$__cuda_sm3x_div_rn_noftz_f32_slowpath) ;  /* 0x0000000000707944 */ /* 0x002fea0003c00000 */
[----:B------:R-:W-:-:S07]  /*03a0*/  IMAD.MOV.U32 R8, RZ, RZ, R0 ;  /* 0x000000ffff087224 */ /* 0x000fce00078e0000 */
.L_x_76:
[----:B------:R-:W-:Y:S05]  /*03b0*/  BSYNC.RECONVERGENT B0 ;  /* 0x0000000000007941 */ /* 0x000fea0003800200 */
.L_x_75:
[----:B------:R-:W0:Y:S01]  /*03c0*/  F2F.F64.F32 R6, R8 ;  /* 0x0000000800067310 */ /* 0x000e220000201800 */
[----:B------:R-:W-:Y:S01]  /*03d0*/  LEA R2, R2, 0x1, 0x1 ;  /* 0x0000000102027811 */ /* 0x000fe200078e08ff */
[----:B------:R-:W-:Y:S03]  /*03e0*/  BSSY.RECONVERGENT B0, `(.L_x_77) ;  /* 0x0000011000007945 */ /* 0x000fe60003800200 */
[----:B------:R-:W-:-:S03]  /*03f0*/  I2FP.F32.U32 R2, R2 ;  /* 0x0000000200027245 */ /* 0x000fc60000201000 */
[----:B------:R-:W1:Y:S01]  /*0400*/  MUFU.RCP R0, R3 ;  /* 0x0000000300007308 */ /* 0x000e620000001000 */
[----:B0-----:R-:W-:-:S07]  /*0410*/  DADD R6, -R6, 1 ;  /* 0x3ff0000006067429 */ /* 0x001fce0000000100 */
[----:B------:R-:W0:Y:S01]  /*0420*/  FCHK P0, R2, R3 ;  /* 0x0000000302007302 */ /* 0x000e220000000000 */
[----:B------:R-:W-:Y:S01]  /*0430*/  DMUL R6, R6, 4.25 ;  /* 0x4011000006067828 */ /* 0x000fe20000000000 */
[----:B-1----:R-:W-:-:S04]  /*0440*/  FFMA R9, -R3, R0, 1 ;  /* 0x3f80000003097423 */ /* 0x002fc80000000100 */
[----:B------:R-:W-:-:S05]  /*0450*/  FFMA R0, R0, R9, R0 ;  /* 0x0000000900007223 */ /* 0x000fca0000000000 */
[----:B------:R-:W1:Y:S01]  /*0460*/  F2F.F32.F64 R7, R6 ;  /* 0x0000000600077310 */ /* 0x000e620000301000 */
[----:B------:R-:W-:-:S04]  /*0470*/  FFMA R9, R0, R2, RZ ;  /* 0x0000000200097223 */ /* 0x000fc800000000ff */
[----:B------:R-:W-:-:S04]  /*0480*/  FFMA R8, -R3, R9, R2 ;  /* 0x0000000903087223 */ /* 0x000fc80000000102 */
[----:B------:R-:W-:Y:S01]  /*0490*/  FFMA R0, R0, R8, R9 ;  /* 0x0000000800007223 */ /* 0x000fe20000000009 */
[----:B-1----:R1:W-:Y:S01]  /*04a0*/  STG.E desc[UR4][R4.64+0x800], R7 ;  /* 0x0008000704007986 */ /* 0x0023e2000c101904 */
[----:B0-----:R-:W-:Y:S05]  /*04b0*/  @!P0 BRA `(.L_x_78) ;  /* 0x00000000000c8947 */ /* 0x001fea0003800000 */
[----:B------:R-:W-:Y:S01]  /*04c0*/  IMAD.MOV.U32 R0, RZ, RZ, R2 ;  /* 0x000000ffff007224 */ /* 0x000fe200078e0002 */
[----:B------:R-:W-:-:S07]  /*04d0*/  MOV R6, 0x4f0 ;  /* 0x000004f000067802 */ /* 0x000fce0000000f00 */
[----:B-1----:R-:W-:Y:S05]  /*04e0*/  CALL.REL.NOINC `($__internal_3_$__cuda_sm3x_div_rn_noftz_f32_slowpath) ;  /* 0x00000000001c7944 */ /* 0x002fea0003c00000 */
.L_x_78:
[----:B------:R-:W-:Y:S05]  /*04f0*/  BSYNC.RECONVERGENT B0 ;  /* 0x0000000000007941 */ /* 0x000fea0003800200 */
.L_x_77:
[----:B------:R-:W0:Y:S02]  /*0500*/  F2F.F64.F32 R2, R0 ;  /* 0x0000000000027310 */ /* 0x000e240000201800 */
[----:B0-----:R-:W-:-:S08]  /*0510*/  DADD R2, -R2, 1 ;  /* 0x3ff0000002027429 */ /* 0x001fd00000000100 */
[----:B------:R-:W-:-:S10]  /*0520*/  DMUL R2, R2, 4.25 ;  /* 0x4011000002027828 */ /* 0x000fd40000000000 */
[----:B------:R-:W0:Y:S02]  /*0530*/  F2F.F32.F64 R3, R2 ;  /* 0x0000000200037310 */ /* 0x000e240000301000 */
[----:B0-----:R-:W-:Y:S01]  /*0540*/  STG.E desc[UR4][R4.64+0x1000], R3 ;  /* 0x0010000304007986 */ /* 0x001fe2000c101904 */
[----:B------:R-:W-:Y:S05]  /*0550*/  EXIT ;  /* 0x000000000000794d */ /* 0x000fea0003800000 */
        .weak           $__internal_3_$__cuda_sm3x_div_rn_noftz_f32_slowpath
        .type           $__internal_3_$__cuda_sm3x_div_rn_noftz_f32_slowpath,@function
        .size           $__internal_3_$__cuda_sm3x_div_rn_noftz_f32_slowpath,(.L_x_94 - $__internal_3_$__cuda_sm3x_div_rn_noftz_f32_slowpath)
$__internal_3_$__cuda_sm3x_div_rn_noftz_f32_slowpath:
[--C-:B------:R-:W-:Y:S01]  /*0560*/  SHF.R.U32.HI R9, RZ, 0x17, R3.reuse ;  /* 0x00000017ff097819 */ /* 0x100fe20000011603 */
[----:B------:R-:W-:Y:S01]  /*0570*/  BSSY.RECONVERGENT B1, `(.L_x_79) ;  /* 0x0000063000017945 */ /* 0x000fe20003800200 */
[----:B------:R-:W-:Y:S01]  /*0580*/  SHF.R.U32.HI R8, RZ, 0x17, R0 ;  /* 0x00000017ff087819 */ /* 0x000fe20000011600 */
[----:B------:R-:W-:Y:S01]  /*0590*/  IMAD.MOV.U32 R11, RZ, RZ, R3 ;  /* 0x000000ffff0b7224 */ /* 0x000fe200078e0003 */
[----:B------:R-:W-:Y:S02]  /*05a0*/  LOP3.LUT R9, R9, 0xff, RZ, 0xc0, !PT ;  /* 0x000000ff09097812 */ /* 0x000fe400078ec0ff */
[----:B------:R-:W-:-:S03]  /*05b0*/  LOP3.LUT R14, R8, 0xff, RZ, 0xc0, !PT ;  /* 0x000000ff080e7812 */ /* 0x000fc600078ec0ff */
[----:B------:R-:W-:Y:S02]  /*05c0*/  VIADD R12, R9, 0xffffffff ;  /* 0xffffffff090c7836 */ /* 0x000fe40000000000 */
[----:B------:R-:W-:-:S03]  /*05d0*/  VIADD R10, R14, 0xffffffff ;  /* 0xffffffff0e0a7836 */ /* 0x000fc60000000000 */
        /* <DEDUP_REMOVED lines=22> */
[----:B------:R-:W-:Y:S02]  /*0740*/  @P0 IMAD.MOV.U32 R8, RZ, RZ, RZ ;  /* 0x000000ffff080224 */ /* 0x000fe400078e00ff */
[----:B------:R-:W-:Y:S01]  /*0750*/  @!P0 FFMA R0, R0, 1.84467440737095516160e+19, RZ ;  /* 0x5f80000000008823 */ /* 0x000fe200000000ff */
[----:B------:R-:W-:Y:S02]  /*0760*/  @!P0 IMAD.MOV.U32 R8, RZ, RZ, -0x40 ;  /* 0xffffffc0ff088424 */ /* 0x000fe400078e00ff */
[----:B------:R-:W-:Y:S02]  /*0770*/  @!P1 FFMA R11, R3, 1.84467440737095516160e+19, RZ ;  /* 0x5f800000030b9823 */ /* 0x000fe400000000ff */
[----:B------:R-:W-:-:S07]  /*0780*/  @!P1 VIADD R8, R8, 0x40 ;  /* 0x0000004008089836 */ /* 0x000fce0000000000 */
.L_x_80:
[----:B------:R-:W-:Y:S01]  /*0790*/  LEA R10, R9, 0xc0800000, 0x17 ;  /* 0xc0800000090a7811 */ /* 0x000fe200078eb8ff */
[----:B------:R-:W-:Y:S04]  /*07a0*/  BSSY.RECONVERGENT B2, `(.L_x_85) ;  /* 0x0000036000027945 */ /* 0x000fe80003800200 */
[----:B------:R-:W-:Y:S02]  /*07b0*/  IMAD.IADD R11, R11, 0x1, -R10 ;  /* 0x000000010b0b7824 */ /* 0x000fe400078e0a0a */
[----:B------:R-:W-:Y:S02]  /*07c0*/  VIADD R10, R14, 0xffffff81 ;  /* 0xffffff810e0a7836 */ /* 0x000fe40000000000 */
[----:B------:R0:W1:Y:S01]  /*07d0*/  MUFU.RCP R12, R11 ;  /* 0x0000000b000c7308 */ /* 0x0000620000001000 */
[----:B------:R-:W-:Y:S01]  /*07e0*/  FADD.FTZ R13, -R11, -RZ ;  /* 0x800000ff0b0d7221 */ /* 0x000fe20000010100 */
[C---:B------:R-:W-:Y:S01]  /*07f0*/  IMAD R0, R10.reuse, -0x800000, R0 ;  /* 0xff8000000a007824 */ /* 0x040fe200078e0200 */
        /* <DEDUP_REMOVED lines=23> */
[C---:B------:R-:W-:Y:S02]  /*0970*/  VIADD R11, R14.reuse, 0x20 ;  /* 0x000000200e0b7836 */ /* 0x040fe40000000000 */
[CCC-:B------:R-:W-:Y:S01]  /*0980*/  FFMA.RM R9, R17.reuse, R13.reuse, R12.reuse ;  /* 0x0000000d11097223 */ /* 0x1c0fe2000000400c */
[----:B------:R-:W-:Y:S02]  /*0990*/  ISETP.NE.AND P2, PT, R14, RZ, PT ;  /* 0x000000ff0e00720c */ /* 0x000fe40003f45270 */
[----:B------:R-:W-:Y:S01]  /*09a0*/  LOP3.LUT R10, R8, 0x7fffff, RZ, 0xc0, !PT ;  /* 0x007fffff080a7812 */ /* 0x000fe200078ec0ff */
[----:B------:R-:W-:Y:S01]  /*09b0*/  FFMA.RP R8, R17, R13, R12 ;  /* 0x0000000d11087223 */ /* 0x000fe2000000800c */
[----:B------:R-:W-:Y:S01]  /*09c0*/  IMAD.MOV R12, RZ, RZ, -R14 ;  /* 0x000000ffff0c7224 */ /* 0x000fe200078e0a0e */
[----:B------:R-:W-:Y:S02]  /*09d0*/  ISETP.NE.AND P1, PT, R14, RZ, PT ;  /* 0x000000ff0e00720c */ /* 0x000fe40003f25270 */
[----:B------:R-:W-:-:S02]  /*09e0*/  LOP3.LUT R10, R10, 0x800000, RZ, 0xfc, !PT ;  /* 0x008000000a0a7812 */ /* 0x000fc400078efcff */
[----:B------:R-:W-:Y:S02]  /*09f0*/  FSETP.NEU.FTZ.AND P0, PT, R8, R9, PT ;  /* 0x000000090800720b */ /* 0x000fe40003f1d000 */
[----:B------:R-:W-:Y:S02]  /*0a00*/  SHF.L.U32 R11, R10, R11, RZ ;  /* 0x0000000b0a0b7219 */ /* 0x000fe400000006ff */
        /* <DEDUP_REMOVED lines=11> */
.L_x_87:
[----:B------:R-:W-:-:S04]  /*0ac0*/  LOP3.LUT R0, R0, 0x80000000, RZ, 0xc0, !PT ;  /* 0x8000000000007812 */ /* 0x000fc800078ec0ff */
[----:B------:R-:W-:Y:S01]  /*0ad0*/  LOP3.LUT R0, R0, 0x7f800000, RZ, 0xfc, !PT ;  /* 0x7f80000000007812 */ /* 0x000fe200078efcff */
[----:B------:R-:W-:Y:S06]  /*0ae0*/  BRA `(.L_x_88) ;  /* 0x0000000000047947 */ /* 0x000fec0003800000 */
.L_x_86:
[----:B------:R-:W-:-:S07]  /*0af0*/  IMAD R0, R11, 0x800000, R0 ;  /* 0x008000000b007824 */ /* 0x000fce00078e0200 */
.L_x_88:
[----:B------:R-:W-:Y:S05]  /*0b00*/  BSYNC.RECONVERGENT B2 ;  /* 0x0000000000027941 */ /* 0x000fea0003800200 */
.L_x_85:
[----:B------:R-:W-:Y:S05]  /*0b10*/  BRA `(.L_x_89) ;  /* 0x0000000000207947 */ /* 0x000fea0003800000 */
.L_x_84:
[----:B------:R-:W-:-:S04]  /*0b20*/  LOP3.LUT R0, R11, 0x80000000, R0, 0x48, !PT ;  /* 0x800000000b007812 */ /* 0x000fc800078e4800 */
[----:B------:R-:W-:Y:S01]  /*0b30*/  LOP3.LUT R0, R0, 0x7f800000, RZ, 0xfc, !PT ;  /* 0x7f80000000007812 */ /* 0x000fe200078efcff */
[----:B------:R-:W-:Y:S06]  /*0b40*/  BRA `(.L_x_89) ;  /* 0x0000000000147947 */ /* 0x000fec0003800000 */
.L_x_83:
[----:B------:R-:W-:Y:S01]  /*0b50*/  LOP3.LUT R0, R11, 0x80000000, R0, 0x48, !PT ;  /* 0x800000000b007812 */ /* 0x000fe200078e4800 */
[----:B------:R-:W-:Y:S06]  /*0b60*/  BRA `(.L_x_89) ;  /* 0x00000000000c7947 */ /* 0x000fec0003800000 */
.L_x_82:
[----:B------:R-:W0:Y:S01]  /*0b70*/  MUFU.RSQ R0, -QNAN ;  /* 0xffc0000000007908 */ /* 0x000e220000001400 */
[----:B------:R-:W-:Y:S05]  /*0b80*/  BRA `(.L_x_89) ;  /* 0x0000000000047947 */ /* 0x000fea0003800000 */
.L_x_81:
[----:B------:R-:W-:-:S07]  /*0b90*/  FADD.FTZ R0, R0, R3 ;  /* 0x0000000300007221 */ /* 0x000fce0000010000 */
.L_x_89:
[----:B------:R-:W-:Y:S05]  /*0ba0*/  BSYNC.RECONVERGENT B1 ;  /* 0x0000000000017941 */ /* 0x000fea0003800200 */
.L_x_79:
[----:B------:R-:W-:Y:S02]  /*0bb0*/  IMAD.MOV.U32 R8, RZ, RZ, R6 ;  /* 0x000000ffff087224 */ /* 0x000fe400078e0006 */
[----:B------:R-:W-:-:S04]  /*0bc0*/  IMAD.MOV.U32 R9, RZ, RZ, 0x0 ;  /* 0x00000000ff097424 */ /* 0x000fc800078e00ff */
[----:B0-----:R-:W-:Y:S05]  /*0bd0*/  RET.REL.NODEC R8 `(_Z6init_rPfi) ;  /* 0xfffffff408087950 */ /* 0x001fea0003c3ffff */
.L_x_90:
        /* <DEDUP_REMOVED lines=10> */
.L_x_94:


//--------------------- .nv.global.init           --------------------------
	.section	.nv.global.init,"aw",@progbits
	.align	4
.nv.global.init:
	.type		mrg32k3aM1SubSeq,@object
	.size		mrg32k3aM1SubSeq,(mrg32k3aM2SubSeq - mrg32k3aM1SubSeq)
mrg32k3aM1SubSeq:
        /*0000*/ 	.byte	0x0b, 0xcc, 0xee, 0x04, 0x73, 0x29, 0x8b, 0x6f, 0xf6, 0x53, 0x03, 0xf6, 0x23, 0xf6, 0xea, 0xda
        /* <DEDUP_REMOVED lines=125> */
	.type		mrg32k3aM2SubSeq,@object
	.size		mrg32k3aM2SubSeq,(mrg32k3aM1 - mrg32k3aM2SubSeq)
mrg32k3aM2SubSeq:
        /* <DEDUP_REMOVED lines=126> */
	.type		mrg32k3aM1,@object
	.size		mrg32k3aM1,(mrg32k3aM1Seq - mrg32k3aM1)
mrg32k3aM1:
        /* <DEDUP_REMOVED lines=144> */
	.type		mrg32k3aM1Seq,@object
	.size		mrg32k3aM1Seq,(mrg32k3aM2 - mrg32k3aM1Seq)
mrg32k3aM1Seq:
        /* <DEDUP_REMOVED lines=144> */
	.type		mrg32k3aM2,@object
	.size		mrg32k3aM2,(mrg32k3aM2Seq - mrg32k3aM2)
mrg32k3aM2:
        /* <DEDUP_REMOVED lines=144> */
	.type		mrg32k3aM2Seq,@object
	.size		mrg32k3aM2Seq,(precalc_xorwow_matrix - mrg32k3aM2Seq)
mrg32k3aM2Seq:
        /* <DEDUP_REMOVED lines=144> */
	.type		precalc_xorwow_matrix,@object
	.size		precalc_xorwow_matrix,(precalc_xorwow_offset_matrix - precalc_xorwow_matrix)
precalc_xorwow_matrix:
        /* <DEDUP_REMOVED lines=6400> */
	.type		precalc_xorwow_offset_matrix,@object
	.size		precalc_xorwow_offset_matrix,(.L_1 - precalc_xorwow_offset_matrix)
precalc_xorwow_offset_matrix:
        /* <DEDUP_REMOVED lines=6400> */
.L_1:


//--------------------- .nv.shared._Z17newForceReductionPfS_ii --------------------------
	.section	.nv.shared._Z17newForceReductionPfS_ii,"aw",@nobits
	.sectionflags	@""
	.align	4
.nv.shared._Z17newForceReductionPfS_ii:
	.zero		5120


//--------------------- .nv.shared.reserved.0     --------------------------
	.section	.nv.shared.reserved.0,"aw",@nobits
	.weak		__nv_reservedSMEM_offset_0_alias
	.size		__nv_reservedSMEM_offset_0_alias, 0, 64
	.other		__nv_reservedSMEM_offset_0_alias,@"STO_CUDA_RESERVED_SHARED STV_DEFAULT"
__nv_reservedSMEM_offset_0_alias:
	.zero		0
	.zero		64


//--------------------- .nv.shared._Z15forcered_simplePfS_ --------------------------
	.section	.nv.shared._Z15forcered_simplePfS_,"aw",@nobits
	.sectionflags	@""
	.align	4
.nv.shared._Z15forcered_simplePfS_:
	.zero		7168


//--------------------- .nv.shared._Z5totalPfS_i  --------------------------
	.section	.nv.shared._Z5totalPfS_i,"aw",@nobits
	.sectionflags	@""
	.align	4
.nv.shared._Z5totalPfS_i:
	.zero		9216


//--------------------- .nv.shared._Z9makePairsPfS_ --------------------------
	.section	.nv.shared._Z9makePairsPfS_,"aw",@nobits
	.sectionflags	@""
	.align	4
.nv.shared._Z9makePairsPfS_:
	.zero		7168


//--------------------- .nv.constant0._Z17newForceReductionPfS_ii --------------------------
	.section	.nv.constant0._Z17newForceReductionPfS_ii,"a",@progbits
	.sectionflags	@""
	.align	4
.nv.constant0._Z17newForceReductionPfS_ii:
	.zero		920


//--------------------- .nv.constant0._Z15forcered_simplePfS_ --------------------------
	.section	.nv.constant0._Z15forcered_simplePfS_,"a",@progbits
	.sectionflags	@""
	.align	4
.nv.constant0._Z15forcered_simplePfS_:
	.zero		912


//--------------------- .nv.constant0._Z5totalPfS_i --------------------------
	.section	.nv.constant0._Z5totalPfS_i,"a",@progbits
	.sectionflags	@""
	.align	4
.nv.constant0._Z5totalPfS_i:
	.zero		916


//--------------------- .nv.constant0._Z17kinematics_phase2PfS_i --------------------------
	.section	.nv.constant0._Z17kinematics_phase2PfS_i,"a",@progbits
	.sectionflags	@""
	.align	4
.nv.constant0._Z17kinematics_phase2PfS_i:
	.zero		916


//--------------------- .nv.constant0._Z17kinematics_phase1PfS_S_i --------------------------
	.section	.nv.constant0._Z17kinematics_phase1PfS_S_i,"a",@progbits
	.sectionflags	@""
	.align	4
.nv.constant0._Z17kinematics_phase1PfS_S_i:
	.zero		924


//--------------------- .nv.constant0._Z10kinematicsPfS_S_i --------------------------
	.section	.nv.constant0._Z10kinematicsPfS_S_i,"a",@progbits
	.sectionflags	@""
	.align	4
.nv.constant0._Z10kinematicsPfS_S_i:
	.zero		924


//--------------------- .nv.constant0._Z8potForcePfiS_S_ --------------------------
	.section	.nv.constant0._Z8potForcePfiS_S_,"a",@progbits
	.sectionflags	@""
	.align	4
.nv.constant0._Z8potForcePfiS_S_:
	.zero		928


//--------------------- .nv.constant0._Z9makePairsPfS_ --------------------------
	.section	.nv.constant0._Z9makePairsPfS_,"a",@progbits
	.sectionflags	@""
	.align	4
.nv.constant0._Z9makePairsPfS_:
	.zero		912


//--------------------- .nv.constant0._Z6init_rPfi --------------------------
	.section	.nv.constant0._Z6init_rPfi,"a",@progbits
	.sectionflags	@""
	.align	4
.nv.constant0._Z6init_rPfi:
	.zero		908


//--------------------- SYMBOLS --------------------------

	.type		.nv.reservedSmem.offset0,@object
	.size		.nv.reservedSmem.offset0,0x4
	.type		.nv.reservedSmem.cap,@object
	.size		.nv.reservedSmem.cap,0x4
